def matmul_kernel(
    a_ptr,
    b_ptr,
    c_ptr,
    M,
    N,
    K,
    stride_am,
    stride_ak,
    stride_bk,
    stride_bn,
    stride_cm,
    stride_cn,
    BLOCK_M: tl.constexpr,
    BLOCK_N: tl.constexpr,
    BLOCK_K: tl.constexpr,
    GROUP_M: tl.constexpr,
):
    pid = tl.program_id(axis=0)
    num_pid_m = tl.cdiv(M, BLOCK_M)
    num_pid_n = tl.cdiv(N, BLOCK_N)
    num_pid_in_group = GROUP_M * num_pid_n
    group_id = pid // num_pid_in_group
    first_pid_m = group_id * GROUP_M
    group_size_m = min(num_pid_m - first_pid_m, GROUP_M)
    pid_m = first_pid_m + ((pid % num_pid_in_group) % group_size_m)
    pid_n = (pid % num_pid_in_group) // group_size_m

    offs_am = (pid_m * BLOCK_M + tl.arange(0, BLOCK_M)) % M
    offs_bn = (pid_n * BLOCK_N + tl.arange(0, BLOCK_N)) % N
    offs_k = tl.arange(0, BLOCK_K)
    a_ptrs = a_ptr + offs_am[:, None] * stride_am + offs_k[None, :] * stride_ak
    b_ptrs = b_ptr + offs_k[:, None] * stride_bk + offs_bn[None, :] * stride_bn

    acc = tl.zeros((BLOCK_M, BLOCK_N), dtype=tl.float32)
    for kk in range(0, tl.cdiv(K, BLOCK_K)):
        a = tl.load(a_ptrs, mask=offs_k[None, :] < K - kk * BLOCK_K, other=0.0)
        b = tl.load(b_ptrs, mask=offs_k[:, None] < K - kk * BLOCK_K, other=0.0)
        acc = tl.dot(a, b, acc)
        a_ptrs += BLOCK_K * stride_ak
        b_ptrs += BLOCK_K * stride_bk

    c = acc.to(c_ptr.dtype.element_ty)
    offs_cm = pid_m * BLOCK_M + tl.arange(0, BLOCK_M)
    offs_cn = pid_n * BLOCK_N + tl.arange(0, BLOCK_N)
    c_ptrs = c_ptr + offs_cm[:, None] * stride_cm + offs_cn[None, :] * stride_cn
    mask = (offs_cm[:, None] < M) & (offs_cn[None, :] < N)
    tl.store(c_ptrs, c, mask=mask)

# config = {"BLOCK_K": 128, "BLOCK_M": 16, "BLOCK_N": 32, "GROUP_M": 8, "arch": "sm_90", "dtype": "fp8e4m3", "num_ctas": 1, "num_stages": 2, "num_warps": 8}
# arch = sm_90


// ===== COMPILED SASS (sm_90a) =====

	.target	sm_90a

	.elftype	@"ET_EXEC"


//--------------------- .note.nv.tkinfo           --------------------------
	.section	.note.nv.tkinfo,"",@"SHT_NOTE"
	.sectionflags	@"SHF_NOTE_NV_TKINFO"
	.tkinfo
        /*0018*/ 	.word	0x00000002
        /*0030*/ 	.string	""
        /*0030*/ 	.string	"ptxas"
        /*0030*/ 	.string	"Cuda compilation tools, release 13.0, V13.0.88"
        /*0030*/ 	.string	"Build cuda_13.0.r13.0/compiler.36424714_0"
        /*0030*/ 	.string	"-v  -suppress-debug-info  -lineinfo  -arch sm_90a "



//--------------------- .note.nv.cuinfo           --------------------------
	.section	.note.nv.cuinfo,"",@"SHT_NOTE"
	.sectionflags	@"SHF_NOTE_NV_CUINFO"
        /*0018*/ 	.short	0x0002
        /*001a*/ 	.short	0x005a
        /*001c*/ 	.short	0x0082
	.zero		2


//--------------------- .nv.info                  --------------------------
	.section	.nv.info,"",@"SHT_CUDA_INFO"
	.align	4


	//----- nvinfo : EIATTR_REGCOUNT
	.align		4
        /*0000*/ 	.byte	0x04, 0x2f
        /*0002*/ 	.short	(.L_1 - .L_0)
	.align		4
.L_0:
        /*0004*/ 	.word	index@(matmul_kernel)
        /*0008*/ 	.word	0x000000a8


	//----- nvinfo : EIATTR_FRAME_SIZE
	.align		4
.L_1:
        /*000c*/ 	.byte	0x04, 0x11
        /*000e*/ 	.short	(.L_3 - .L_2)
	.align		4
.L_2:
        /*0010*/ 	.word	index@(matmul_kernel)
        /*0014*/ 	.word	0x00000000


	//----- nvinfo : EIATTR_MIN_STACK_SIZE
	.align		4
.L_3:
        /*0018*/ 	.byte	0x04, 0x12
        /*001a*/ 	.short	(.L_5 - .L_4)
	.align		4
.L_4:
        /*001c*/ 	.word	index@(matmul_kernel)
        /*0020*/ 	.word	0x00000000
.L_5:


//--------------------- .nv.compat                --------------------------
	.section	.nv.compat,"",@"SHT_CUDA_COMPAT_INFO"
	.align	4
        /*0000*/ 	.byte	0x02, 0x09, 0x01, 0x00, 0x02, 0x02, 0x02, 0x00, 0x02, 0x05, 0x05, 0x00, 0x03, 0x07, 0x01, 0x01
        /*0010*/ 	.byte	0x02, 0x03, 0x00, 0x00, 0x02, 0x06, 0x01, 0x00, 0x04, 0x0b, 0x08, 0x00, 0x00, 0x00, 0x00, 0x00
        /*0020*/ 	.byte	0x00, 0x00, 0x00, 0x00


//--------------------- .nv.info.matmul_kernel    --------------------------
	.section	.nv.info.matmul_kernel,"",@"SHT_CUDA_INFO"
	.sectionflags	@""
	.align	4


	//----- nvinfo : EIATTR_CUDA_API_VERSION
	.align		4
        /*0000*/ 	.byte	0x04, 0x37
        /*0002*/ 	.short	(.L_7 - .L_6)
.L_6:
        /*0004*/ 	.word	0x00000082


	//----- nvinfo : EIATTR_KPARAM_INFO
	.align		4
.L_7:
        /*0008*/ 	.byte	0x04, 0x17
        /*000a*/ 	.short	(.L_9 - .L_8)
.L_8:
        /*000c*/ 	.word	0x00000000
        /*0010*/ 	.short	0x000d
        /*0012*/ 	.short	0x0048
        /*0014*/ 	.byte	0x00, 0xf4, 0x21, 0x00


	//----- nvinfo : EIATTR_KPARAM_INFO
	.align		4
.L_9:
        /*0018*/ 	.byte	0x04, 0x17
        /*001a*/ 	.short	(.L_11 - .L_10)
.L_10:
        /*001c*/ 	.word	0x00000000
        /*0020*/ 	.short	0x000c
        /*0022*/ 	.short	0x0040
        /*0024*/ 	.byte	0x00, 0xf4, 0x21, 0x00


	//----- nvinfo : EIATTR_KPARAM_INFO
	.align		4
.L_11:
        /*0028*/ 	.byte	0x04, 0x17
        /*002a*/ 	.short	(.L_13 - .L_12)
.L_12:
        /*002c*/ 	.word	0x00000000
        /*0030*/ 	.short	0x000b
        /*0032*/ 	.short	0x0038
        /*0034*/ 	.byte	0x00, 0xf0, 0x11, 0x00


	//----- nvinfo : EIATTR_KPARAM_INFO
	.align		4
.L_13:
        /*0038*/ 	.byte	0x04, 0x17
        /*003a*/ 	.short	(.L_15 - .L_14)
.L_14:
        /*003c*/ 	.word	0x00000000
        /*0040*/ 	.short	0x000a
        /*0042*/ 	.short	0x0034
        /*0044*/ 	.byte	0x00, 0xf0, 0x11, 0x00


	//----- nvinfo : EIATTR_KPARAM_INFO
	.align		4
.L_15:
        /*0048*/ 	.byte	0x04, 0x17
        /*004a*/ 	.short	(.L_17 - .L_16)
.L_16:
        /*004c*/ 	.word	0x00000000
        /*0050*/ 	.short	0x0009
        /*0052*/ 	.short	0x0030
        /*0054*/ 	.byte	0x00, 0xf0, 0x11, 0x00


	//----- nvinfo : EIATTR_KPARAM_INFO
	.align		4
.L_17:
        /*0058*/ 	.byte	0x04, 0x17
        /*005a*/ 	.short	(.L_19 - .L_18)
.L_18:
        /*005c*/ 	.word	0x00000000
        /*0060*/ 	.short	0x0008
        /*0062*/ 	.short	0x002c
        /*0064*/ 	.byte	0x00, 0xf0, 0x11, 0x00


	//----- nvinfo : EIATTR_KPARAM_INFO
	.align		4
.L_19:
        /*0068*/ 	.byte	0x04, 0x17
        /*006a*/ 	.short	(.L_21 - .L_20)
.L_20:
        /*006c*/ 	.word	0x00000000
        /*0070*/ 	.short	0x0007
        /*0072*/ 	.short	0x0028
        /*0074*/ 	.byte	0x00, 0xf0, 0x11, 0x00


	//----- nvinfo : EIATTR_KPARAM_INFO
	.align		4
.L_21:
        /*0078*/ 	.byte	0x04, 0x17
        /*007a*/ 	.short	(.L_23 - .L_22)
.L_22:
        /*007c*/ 	.word	0x00000000
        /*0080*/ 	.short	0x0006
        /*0082*/ 	.short	0x0024
        /*0084*/ 	.byte	0x00, 0xf0, 0x11, 0x00


	//----- nvinfo : EIATTR_KPARAM_INFO
	.align		4
.L_23:
        /*0088*/ 	.byte	0x04, 0x17
        /*008a*/ 	.short	(.L_25 - .L_24)
.L_24:
        /*008c*/ 	.word	0x00000000
        /*0090*/ 	.short	0x0005
        /*0092*/ 	.short	0x0020
        /*0094*/ 	.byte	0x00, 0xf0, 0x11, 0x00


	//----- nvinfo : EIATTR_KPARAM_INFO
	.align		4
.L_25:
        /*0098*/ 	.byte	0x04, 0x17
        /*009a*/ 	.short	(.L_27 - .L_26)
.L_26:
        /*009c*/ 	.word	0x00000000
        /*00a0*/ 	.short	0x0004
        /*00a2*/ 	.short	0x001c
        /*00a4*/ 	.byte	0x00, 0xf0, 0x11, 0x00


	//----- nvinfo : EIATTR_KPARAM_INFO
	.align		4
.L_27:
        /*00a8*/ 	.byte	0x04, 0x17
        /*00aa*/ 	.short	(.L_29 - .L_28)
.L_28:
        /*00ac*/ 	.word	0x00000000
        /*00b0*/ 	.short	0x0003
        /*00b2*/ 	.short	0x0018
        /*00b4*/ 	.byte	0x00, 0xf0, 0x11, 0x00


	//----- nvinfo : EIATTR_KPARAM_INFO
	.align		4
.L_29:
        /*00b8*/ 	.byte	0x04, 0x17
        /*00ba*/ 	.short	(.L_31 - .L_30)
.L_30:
        /*00bc*/ 	.word	0x00000000
        /*00c0*/ 	.short	0x0002
        /*00c2*/ 	.short	0x0010
        /*00c4*/ 	.byte	0x00, 0xf4, 0x21, 0x00


	//----- nvinfo : EIATTR_KPARAM_INFO
	.align		4
.L_31:
        /*00c8*/ 	.byte	0x04, 0x17
        /*00ca*/ 	.short	(.L_33 - .L_32)
.L_32:
        /*00cc*/ 	.word	0x00000000
        /*00d0*/ 	.short	0x0001
        /*00d2*/ 	.short	0x0008
        /*00d4*/ 	.byte	0x00, 0xf4, 0x21, 0x00


	//----- nvinfo : EIATTR_KPARAM_INFO
	.align		4
.L_33:
        /*00d8*/ 	.byte	0x04, 0x17
        /*00da*/ 	.short	(.L_35 - .L_34)
.L_34:
        /*00dc*/ 	.word	0x00000000
        /*00e0*/ 	.short	0x0000
        /*00e2*/ 	.short	0x0000
        /*00e4*/ 	.byte	0x00, 0xf4, 0x21, 0x00


	//----- nvinfo : EIATTR_SPARSE_MMA_MASK
	.align		4
.L_35:
        /*00e8*/ 	.byte	0x03, 0x50
        /*00ea*/ 	.short	0x0000


	//----- nvinfo : EIATTR_MAXREG_COUNT
	.align		4
        /*00ec*/ 	.byte	0x03, 0x1b
        /*00ee*/ 	.short	0x00ff


	//----- nvinfo : EIATTR_NUM_BARRIERS
	.align		4
        /*00f0*/ 	.byte	0x02, 0x4c
        /*00f2*/ 	.byte	0x01
	.zero		1


	//----- nvinfo : EIATTR_MERCURY_ISA_VERSION
	.align		4
        /*00f4*/ 	.byte	0x03, 0x5f
        /*00f6*/ 	.short	0x0101


	//----- nvinfo : EIATTR_EXIT_INSTR_OFFSETS
	.align		4
        /*00f8*/ 	.byte	0x04, 0x1c
        /*00fa*/ 	.short	(.L_37 - .L_36)


	//   ....[0]....
.L_36:
        /*00fc*/ 	.word	0x00003470


	//   ....[1]....
        /*0100*/ 	.word	0x000034a0


	//----- nvinfo : EIATTR_REQNTID
	.align		4
.L_37:
        /*0104*/ 	.byte	0x04, 0x10
        /*0106*/ 	.short	(.L_39 - .L_38)
.L_38:
        /*0108*/ 	.word	0x00000100
        /*010c*/ 	.word	0x00000001
        /*0110*/ 	.word	0x00000001


	//----- nvinfo : EIATTR_CBANK_PARAM_SIZE
	.align		4
.L_39:
        /*0114*/ 	.byte	0x03, 0x19
        /*0116*/ 	.short	0x0050


	//----- nvinfo : EIATTR_PARAM_CBANK
	.align		4
        /*0118*/ 	.byte	0x04, 0x0a
        /*011a*/ 	.short	(.L_41 - .L_40)
	.align		4
.L_40:
        /*011c*/ 	.word	index@(.nv.constant0.matmul_kernel)
        /*0120*/ 	.short	0x0210
        /*0122*/ 	.short	0x0050


	//----- nvinfo : EIATTR_SW_WAR
	.align		4
.L_41:
        /*0124*/ 	.byte	0x04, 0x36
        /*0126*/ 	.short	(.L_43 - .L_42)
.L_42:
        /*0128*/ 	.word	0x00000008
.L_43:


//--------------------- .nv.callgraph             --------------------------
	.section	.nv.callgraph,"",@"SHT_CUDA_CALLGRAPH"
	.align	4
	.sectionentsize	8
	.align		4
        /*0000*/ 	.word	0x00000000
	.align		4
        /*0004*/ 	.word	0xffffffff
	.align		4
        /*0008*/ 	.word	0x00000000
	.align		4
        /*000c*/ 	.word	0xfffffffe
	.align		4
        /*0010*/ 	.word	0x00000000
	.align		4
        /*0014*/ 	.word	0xfffffffd
	.align		4
        /*0018*/ 	.word	0x00000000
	.align		4
        /*001c*/ 	.word	0xfffffffc


//--------------------- .text.matmul_kernel       --------------------------
	.section	.text.matmul_kernel,"ax",@progbits
	.align	128
        .global         matmul_kernel
        .type           matmul_kernel,@function
        .size           matmul_kernel,(.L_x_3 - matmul_kernel)
        .other          matmul_kernel,@"STO_CUDA_ENTRY STV_DEFAULT"
matmul_kernel:
.text.matmul_kernel:
[----:B------:R-:W-:Y:S08]  /*0000*/  LDC R1, c[0x0][0x28] ;  /* 0x00000a00ff017b82 */ /* 0x000ff00000000800 */
[----:B------:R-:W0:Y:S01]  /*0010*/  LDC.64 R30, c[0x0][0x228] ;  /* 0x00008a00ff1e7b82 */ /* 0x000e220000000a00 */
[----:B------:R-:W1:Y:S01]  /*0020*/  S2R R5, SR_CTAID.X ;  /* 0x0000000000057919 */ /* 0x000e620000002500 */
[----:B------:R-:W-:Y:S01]  /*0030*/  UMOV UR4, 0x400 ;  /* 0x0000040000047882 */ /* 0x000fe20000000000 */
[----:B------:R-:W-:-:S05]  /*0040*/  ULDC.64 UR6, c[0x0][0x208] ;  /* 0x0000820000067ab9 */ /* 0x000fca0000000a00 */
[----:B------:R-:W2:Y:S01]  /*0050*/  S2UR UR5, SR_CgaCtaId ;  /* 0x00000000000579c3 */ /* 0x000ea20000008800 */
[----:B0-----:R-:W-:-:S05]  /*0060*/  VIADD R0, R31, 0x1f ;  /* 0x0000001f1f007836 */ /* 0x001fca0000000000 */
[----:B------:R-:W-:Y:S01]  /*0070*/  SHF.R.S32.HI R3, RZ, 0x1f, R0 ;  /* 0x0000001fff037819 */ /* 0x000fe20000011400 */
[----:B--2---:R-:W-:-:S03]  /*0080*/  ULEA UR4, UR5, UR4, 0x18 ;  /* 0x0000000405047291 */ /* 0x004fc6000f8ec03f */
[----:B------:R-:W-:Y:S02]  /*0090*/  LEA.HI R3, R3, R0, RZ, 0x5 ;  /* 0x0000000003037211 */ /* 0x000fe400078f28ff */
[----:B-1----:R-:W-:Y:S02]  /*00a0*/  IABS R8, R5 ;  /* 0x0000000500087213 */ /* 0x002fe40000000000 */
[----:B------:R-:W-:-:S05]  /*00b0*/  SHF.R.S32.HI R3, RZ, 0x5, R3 ;  /* 0x00000005ff037819 */ /* 0x000fca0000011403 */
[----:B------:R-:W-:-:S05]  /*00c0*/  IMAD.SHL.U32 R4, R3, 0x8, RZ ;  /* 0x0000000803047824 */ /* 0x000fca00078e00ff */
[-C--:B------:R-:W-:Y:S02]  /*00d0*/  IABS R7, R4.reuse ;  /* 0x0000000400077213 */ /* 0x080fe40000000000 */
[----:B------:R-:W-:Y:S02]  /*00e0*/  IABS R10, R4 ;  /* 0x00000004000a7213 */ /* 0x000fe40000000000 */
[----:B------:R-:W0:Y:S08]  /*00f0*/  I2F.RP R0, R7 ;  /* 0x0000000700007306 */ /* 0x000e300000209400 */
[----:B0-----:R-:W0:Y:S02]  /*0100*/  MUFU.RCP R0, R0 ;  /* 0x0000000000007308 */ /* 0x001e240000001000 */
[----:B0-----:R-:W-:-:S02]  /*0110*/  VIADD R2, R0, 0xffffffe ;  /* 0x0ffffffe00027836 */ /* 0x001fc40000000000 */
[----:B------:R-:W-:-:S04]  /*0120*/  IMAD.MOV R0, RZ, RZ, -R10 ;  /* 0x000000ffff007224 */ /* 0x000fc800078e0a0a */
[----:B------:R0:W1:Y:S02]  /*0130*/  F2I.FTZ.U32.TRUNC.NTZ R3, R2 ;  /* 0x0000000200037305 */ /* 0x000064000021f000 */
[----:B0-----:R-:W-:Y:S02]  /*0140*/  IMAD.MOV.U32 R2, RZ, RZ, RZ ;  /* 0x000000ffff027224 */ /* 0x001fe400078e00ff */
[----:B-1----:R-:W-:-:S04]  /*0150*/  IMAD.MOV R6, RZ, RZ, -R3 ;  /* 0x000000ffff067224 */ /* 0x002fc800078e0a03 */
[----:B------:R-:W-:Y:S02]  /*0160*/  IMAD R9, R6, R7, RZ ;  /* 0x0000000706097224 */ /* 0x000fe400078e02ff */
[----:B------:R-:W-:Y:S02]  /*0170*/  IMAD.MOV.U32 R6, RZ, RZ, R8 ;  /* 0x000000ffff067224 */ /* 0x000fe400078e0008 */
[----:B------:R-:W-:-:S06]  /*0180*/  IMAD.HI.U32 R3, R3, R9, R2 ;  /* 0x0000000903037227 */ /* 0x000fcc00078e0002 */
[----:B------:R-:W-:-:S04]  /*0190*/  IMAD.HI.U32 R3, R3, R6, RZ ;  /* 0x0000000603037227 */ /* 0x000fc800078e00ff */
[----:B------:R-:W-:-:S05]  /*01a0*/  IMAD R0, R3, R0, R6 ;  /* 0x0000000003007224 */ /* 0x000fca00078e0206 */
[----:B------:R-:W-:-:S13]  /*01b0*/  ISETP.GT.U32.AND P1, PT, R7, R0, PT ;  /* 0x000000000700720c */ /* 0x000fda0003f24070 */
[----:B------:R-:W-:Y:S02]  /*01c0*/  @!P1 IMAD.IADD R0, R0, 0x1, -R7 ;  /* 0x0000000100009824 */ /* 0x000fe400078e0a07 */
[----:B------:R-:W-:Y:S01]  /*01d0*/  @!P1 VIADD R3, R3, 0x1 ;  /* 0x0000000103039836 */ /* 0x000fe20000000000 */
[----:B------:R-:W-:Y:S02]  /*01e0*/  ISETP.NE.AND P1, PT, R4, RZ, PT ;  /* 0x000000ff0400720c */ /* 0x000fe40003f25270 */
[----:B------:R-:W-:Y:S02]  /*01f0*/  ISETP.GE.U32.AND P0, PT, R0, R7, PT ;  /* 0x000000070000720c */ /* 0x000fe40003f06070 */
[----:B------:R-:W-:-:S04]  /*0200*/  LOP3.LUT R0, R5, R4, RZ, 0x3c, !PT ;  /* 0x0000000405007212 */ /* 0x000fc800078e3cff */
[----:B------:R-:W-:Y:S01]  /*0210*/  ISETP.GE.AND P2, PT, R0, RZ, PT ;  /* 0x000000ff0000720c */ /* 0x000fe20003f46270 */
[----:B------:R-:W-:-:S06]  /*0220*/  VIADD R0, R30, 0xf ;  /* 0x0000000f1e007836 */ /* 0x000fcc0000000000 */
[----:B------:R-:W-:-:S04]  /*0230*/  @P0 VIADD R3, R3, 0x1 ;  /* 0x0000000103030836 */ /* 0x000fc80000000000 */
[----:B------:R-:W-:Y:S01]  /*0240*/  IMAD.MOV.U32 R2, RZ, RZ, R3 ;  /* 0x000000ffff027224 */ /* 0x000fe200078e0003 */
[----:B------:R-:W-:-:S03]  /*0250*/  SHF.R.S32.HI R3, RZ, 0x1f, R0 ;  /* 0x0000001fff037819 */ /* 0x000fc60000011400 */
[----:B------:R-:W-:Y:S01]  /*0260*/  @!P2 IMAD.MOV R2, RZ, RZ, -R2 ;  /* 0x000000ffff02a224 */ /* 0x000fe200078e0a02 */
[----:B------:R-:W-:Y:S02]  /*0270*/  @!P1 LOP3.LUT R2, RZ, R4, RZ, 0x33, !PT ;  /* 0x00000004ff029212 */ /* 0x000fe400078e33ff */
[----:B------:R-:W-:-:S03]  /*0280*/  LEA.HI R3, R3, R0, RZ, 0x4 ;  /* 0x0000000003037211 */ /* 0x000fc600078f20ff */
[----:B------:R-:W-:Y:S02]  /*0290*/  IMAD.SHL.U32 R6, R2, 0x8, RZ ;  /* 0x0000000802067824 */ /* 0x000fe400078e00ff */
[----:B------:R-:W-:-:S03]  /*02a0*/  IMAD.MOV R2, RZ, RZ, -R2 ;  /* 0x000000ffff027224 */ /* 0x000fc600078e0a02 */
[----:B------:R-:W-:Y:S01]  /*02b0*/  LEA.HI.SX32 R3, R3, -R6, 0x1c ;  /* 0x8000000603037211 */ /* 0x000fe200078fe2ff */
[----:B------:R-:W-:-:S03]  /*02c0*/  IMAD R4, R4, R2, R5 ;  /* 0x0000000204047224 */ /* 0x000fc600078e0205 */
[----:B------:R-:W-:Y:S02]  /*02d0*/  VIMNMX R11, R3, 0x8, PT ;  /* 0x00000008030b7848 */ /* 0x000fe40003fe0100 */
[----:B------:R-:W-:Y:S02]  /*02e0*/  IABS R9, R4 ;  /* 0x0000000400097213 */ /* 0x000fe40000000000 */
[----:B------:R-:W-:-:S04]  /*02f0*/  IABS R7, R11 ;  /* 0x0000000b00077213 */ /* 0x000fc80000000000 */
[----:B------:R-:W0:Y:S08]  /*0300*/  I2F.RP R0, R7 ;  /* 0x0000000700007306 */ /* 0x000e300000209400 */
[----:B0-----:R-:W0:Y:S02]  /*0310*/  MUFU.RCP R0, R0 ;  /* 0x0000000000007308 */ /* 0x001e240000001000 */
[----:B0-----:R-:W-:-:S06]  /*0320*/  VIADD R3, R0, 0xffffffe ;  /* 0x0ffffffe00037836 */ /* 0x001fcc0000000000 */
[----:B------:R-:W0:Y:S02]  /*0330*/  F2I.FTZ.U32.TRUNC.NTZ R3, R3 ;  /* 0x0000000300037305 */ /* 0x000e24000021f000 */
[----:B0-----:R-:W-:-:S04]  /*0340*/  IMAD.MOV R8, RZ, RZ, -R3 ;  /* 0x000000ffff087224 */ /* 0x001fc800078e0a03 */
[----:B------:R-:W-:Y:S01]  /*0350*/  IMAD.MOV.U32 R2, RZ, RZ, R8 ;  /* 0x000000ffff027224 */ /* 0x000fe200078e0008 */
[----:B------:R-:W-:-:S03]  /*0360*/  IABS R8, R11 ;  /* 0x0000000b00087213 */ /* 0x000fc60000000000 */
[----:B------:R-:W-:Y:S02]  /*0370*/  IMAD R5, R2, R7, RZ ;  /* 0x0000000702057224 */ /* 0x000fe400078e02ff */
[----:B------:R-:W-:Y:S02]  /*0380*/  IMAD.MOV.U32 R2, RZ, RZ, RZ ;  /* 0x000000ffff027224 */ /* 0x000fe400078e00ff */
[----:B------:R-:W-:Y:S02]  /*0390*/  IMAD.MOV R0, RZ, RZ, -R8 ;  /* 0x000000ffff007224 */ /* 0x000fe400078e0a08 */
[----:B------:R-:W-:Y:S01]  /*03a0*/  IMAD.HI.U32 R2, R3, R5, R2 ;  /* 0x0000000503027227 */ /* 0x000fe200078e0002 */
[----:B------:R-:W-:Y:S01]  /*03b0*/  LOP3.LUT R3, R4, R11, RZ, 0x3c, !PT ;  /* 0x0000000b04037212 */ /* 0x000fe200078e3cff */
[----:B------:R-:W0:Y:S03]  /*03c0*/  S2R R5, SR_TID.X ;  /* 0x0000000000057919 */ /* 0x000e260000002100 */
[----:B------:R-:W-:Y:S01]  /*03d0*/  ISETP.GE.AND P2, PT, R3, RZ, PT ;  /* 0x000000ff0300720c */ /* 0x000fe20003f46270 */
[----:B------:R-:W-:-:S04]  /*03e0*/  IMAD.HI.U32 R2, R2, R9, RZ ;  /* 0x0000000902027227 */ /* 0x000fc800078e00ff */
[----:B------:R-:W-:Y:S02]  /*03f0*/  IMAD R0, R2, R0, R9 ;  /* 0x0000000002007224 */ /* 0x000fe400078e0209 */
[----:B------:R-:W1:Y:S03]  /*0400*/  LDC R9, c[0x0][0x230] ;  /* 0x00008c00ff097b82 */ /* 0x000e660000000800 */
[----:B------:R-:W-:-:S13]  /*0410*/  ISETP.GT.U32.AND P1, PT, R7, R0, PT ;  /* 0x000000000700720c */ /* 0x000fda0003f24070 */
[----:B------:R-:W-:Y:S02]  /*0420*/  @!P1 IMAD.IADD R0, R0, 0x1, -R7 ;  /* 0x0000000100009824 */ /* 0x000fe400078e0a07 */
[----:B------:R-:W-:Y:S01]  /*0430*/  @!P1 VIADD R2, R2, 0x1 ;  /* 0x0000000102029836 */ /* 0x000fe20000000000 */
[----:B------:R-:W-:Y:S02]  /*0440*/  ISETP.NE.AND P1, PT, R11, RZ, PT ;  /* 0x000000ff0b00720c */ /* 0x000fe40003f25270 */
[----:B------:R-:W-:Y:S02]  /*0450*/  ISETP.GE.U32.AND P0, PT, R0, R7, PT ;  /* 0x000000070000720c */ /* 0x000fe40003f06070 */
[----:B------:R-:W2:Y:S01]  /*0460*/  S2R R0, SR_TID.X ;  /* 0x0000000000007919 */ /* 0x000ea20000002100 */
[----:B-1----:R-:W-:-:S10]  /*0470*/  VIADD R9, R9, 0x7f ;  /* 0x0000007f09097836 */ /* 0x002fd40000000000 */
[----:B------:R-:W-:Y:S01]  /*0480*/  @P0 VIADD R2, R2, 0x1 ;  /* 0x0000000102020836 */ /* 0x000fe20000000000 */
[----:B------:R-:W-:-:S03]  /*0490*/  ISETP.GT.AND P0, PT, R9, 0x7f, PT ;  /* 0x0000007f0900780c */ /* 0x000fc60003f04270 */
[----:B------:R-:W-:-:S04]  /*04a0*/  IMAD.MOV.U32 R21, RZ, RZ, R2 ;  /* 0x000000ffff157224 */ /* 0x000fc800078e0002 */
[----:B------:R-:W-:Y:S01]  /*04b0*/  @!P2 IMAD.MOV R21, RZ, RZ, -R21 ;  /* 0x000000ffff15a224 */ /* 0x000fe200078e0a15 */
[----:B------:R-:W-:-:S05]  /*04c0*/  @!P1 LOP3.LUT R21, RZ, R11, RZ, 0x33, !PT ;  /* 0x0000000bff159212 */ /* 0x000fca00078e33ff */
[----:B------:R-:W-:Y:S02]  /*04d0*/  IMAD.MOV R2, RZ, RZ, -R21 ;  /* 0x000000ffff027224 */ /* 0x000fe400078e0a15 */
[----:B------:R-:W-:Y:S02]  /*04e0*/  IMAD.SHL.U32 R21, R21, 0x20, RZ ;  /* 0x0000002015157824 */ /* 0x000fe400078e00ff */
[----:B------:R-:W-:Y:S01]  /*04f0*/  IMAD R2, R11, R2, R4 ;  /* 0x000000020b027224 */ /* 0x000fe200078e0204 */
[----:B--2---:R-:W-:-:S03]  /*0500*/  LOP3.LUT R3, R0, 0xf, RZ, 0xc0, !PT ;  /* 0x0000000f00037812 */ /* 0x004fc600078ec0ff */
[----:B------:R-:W-:Y:S01]  /*0510*/  IMAD.IADD R2, R6, 0x1, R2 ;  /* 0x0000000106027824 */ /* 0x000fe200078e0202 */
[--C-:B------:R-:W-:Y:S01]  /*0520*/  SHF.R.U32.HI R65, RZ, 0x4, R0.reuse ;  /* 0x00000004ff417819 */ /* 0x100fe20000011600 */
[C---:B------:R-:W-:Y:S01]  /*0530*/  @!P0 IMAD.SHL.U32 R22, R0.reuse, 0x20, RZ ;  /* 0x0000002000168824 */ /* 0x040fe200078e00ff */
[----:B------:R-:W-:Y:S01]  /*0540*/  LOP3.LUT R10, R0, 0x80, RZ, 0xc0, !PT ;  /* 0x00000080000a7812 */ /* 0x000fe200078ec0ff */
[----:B------:R-:W-:Y:S01]  /*0550*/  IMAD R2, R2, 0x10, R3 ;  /* 0x0000001002027824 */ /* 0x000fe200078e0203 */
[----:B0-----:R-:W-:Y:S02]  /*0560*/  LOP3.LUT R3, R5, 0x80, RZ, 0xc0, !PT ;  /* 0x0000008005037812 */ /* 0x001fe400078ec0ff */
[----:B------:R-:W-:Y:S02]  /*0570*/  @!P0 CS2R R4, SRZ ;  /* 0x0000000000048805 */ /* 0x000fe4000001ff00 */
[----:B------:R-:W-:Y:S02]  /*0580*/  SHF.R.U32.HI R8, RZ, 0x4, R0 ;  /* 0x00000004ff087819 */ /* 0x000fe40000011600 */
[----:B------:R-:W-:-:S02]  /*0590*/  @!P0 CS2R R6, SRZ ;  /* 0x0000000000068805 */ /* 0x000fc4000001ff00 */
[----:B------:R-:W-:Y:S02]  /*05a0*/  SHF.R.U32.HI R20, RZ, 0x6, R0 ;  /* 0x00000006ff147819 */ /* 0x000fe40000011600 */
[----:B------:R-:W-:Y:S01]  /*05b0*/  SGXT.U32 R65, R65, 0x4 ;  /* 0x000000044141781a */ /* 0x000fe20000000000 */
[----:B------:R-:W-:Y:S06]  /*05c0*/  @!P0 BRA `(.L_x_0) ;  /* 0x0000002800dc8947 */ /* 0x000fec0003800000 */
[----:B------:R-:W-:Y:S01]  /*05d0*/  IABS R14, R30 ;  /* 0x0000001e000e7213 */ /* 0x000fe20000000000 */
[----:B------:R-:W0:Y:S01]  /*05e0*/  LDC R62, c[0x0][0x238] ;  /* 0x00008e00ff3e7b82 */ /* 0x000e220000000800 */
[----:B------:R-:W-:Y:S01]  /*05f0*/  IABS R32, R31 ;  /* 0x0000001f00207213 */ /* 0x000fe20000000000 */
[----:B------:R-:W-:Y:S01]  /*0600*/  ULDC UR5, c[0x0][0x240] ;  /* 0x0000900000057ab9 */ /* 0x000fe20000000800 */
[----:B------:R-:W1:Y:S01]  /*0610*/  I2F.RP R12, R14 ;  /* 0x0000000e000c7306 */ /* 0x000e620000209400 */
[----:B------:R-:W-:Y:S01]  /*0620*/  LEA.HI R24, R10, R21, RZ, 0x19 ;  /* 0x000000150a187211 */ /* 0x000fe200078fc8ff */
[----:B------:R-:W-:Y:S01]  /*0630*/  ULDC UR8, c[0x0][0x234] ;  /* 0x00008d0000087ab9 */ /* 0x000fe20000000800 */
[----:B------:R-:W-:Y:S01]  /*0640*/  ULDC.64 UR12, c[0x0][0x218] ;  /* 0x00008600000c7ab9 */ /* 0x000fe20000000a00 */
[----:B------:R-:W-:Y:S01]  /*0650*/  ULDC.64 UR10, c[0x0][0x210] ;  /* 0x00008400000a7ab9 */ /* 0x000fe20000000a00 */
[----:B------:R-:W-:Y:S01]  /*0660*/  IABS R27, R24 ;  /* 0x00000018001b7213 */ /* 0x000fe20000000000 */
[C---:B------:R-:W-:Y:S01]  /*0670*/  VIADD R15, R24.reuse, 0x1c ;  /* 0x0000001c180f7836 */ /* 0x040fe20000000000 */
[C---:B------:R-:W-:Y:S01]  /*0680*/  LOP3.LUT R75, R65.reuse, 0x10, RZ, 0xfc, !PT ;  /* 0x00000010414b7812 */ /* 0x040fe200078efcff */
[----:B------:R-:W2:Y:S01]  /*0690*/  I2F.RP R11, R32 ;  /* 0x00000020000b7306 */ /* 0x000ea20000209400 */
[C---:B------:R-:W-:Y:S01]  /*06a0*/  VIADD R16, R24.reuse, 0x1a ;  /* 0x0000001a18107836 */ /* 0x040fe20000000000 */
[----:B------:R-:W-:Y:S01]  /*06b0*/  LOP3.LUT R73, R65, 0x20, RZ, 0xfc, !PT ;  /* 0x0000002041497812 */ /* 0x000fe200078efcff */
[C---:B------:R-:W-:Y:S01]  /*06c0*/  VIADD R18, R24.reuse, 0x18 ;  /* 0x0000001818127836 */ /* 0x040fe20000000000 */
[----:B------:R-:W-:Y:S01]  /*06d0*/  ISETP.GE.AND P6, PT, R15, RZ, PT ;  /* 0x000000ff0f00720c */ /* 0x000fe20003fc6270 */
[C---:B------:R-:W-:Y:S01]  /*06e0*/  VIADD R22, R24.reuse, 0x10 ;  /* 0x0000001018167836 */ /* 0x040fe20000000000 */
[C---:B------:R-:W-:Y:S01]  /*06f0*/  LOP3.LUT R71, R65.reuse, 0x40, RZ, 0xfc, !PT ;  /* 0x0000004041477812 */ /* 0x040fe200078efcff */
[C---:B------:R-:W-:Y:S01]  /*0700*/  VIADD R26, R24.reuse, 0xe ;  /* 0x0000000e181a7836 */ /* 0x040fe20000000000 */
[----:B-1----:R-:W1:Y:S01]  /*0710*/  MUFU.RCP R12, R12 ;  /* 0x0000000c000c7308 */ /* 0x002e620000001000 */
[C---:B------:R-:W-:Y:S01]  /*0720*/  VIADD R33, R24.reuse, 0xa ;  /* 0x0000000a18217836 */ /* 0x040fe20000000000 */
[----:B------:R-:W-:Y:S01]  /*0730*/  IABS R19, R22 ;  /* 0x0000001600137213 */ /* 0x000fe20000000000 */
[C---:B------:R-:W-:Y:S01]  /*0740*/  VIADD R34, R24.reuse, 0x8 ;  /* 0x0000000818227836 */ /* 0x040fe20000000000 */
[----:B------:R-:W-:Y:S01]  /*0750*/  IABS R23, R26 ;  /* 0x0000001a00177213 */ /* 0x000fe20000000000 */
[C---:B------:R-:W-:Y:S01]  /*0760*/  VIADD R35, R24.reuse, 0x6 ;  /* 0x0000000618237836 */ /* 0x040fe20000000000 */
[C---:B------:R-:W-:Y:S01]  /*0770*/  LOP3.LUT R69, R65.reuse, 0x50, RZ, 0xfc, !PT ;  /* 0x0000005041457812 */ /* 0x040fe200078efcff */
[C---:B------:R-:W-:Y:S01]  /*0780*/  VIADD R36, R24.reuse, 0x4 ;  /* 0x0000000418247836 */ /* 0x040fe20000000000 */
[----:B--2---:R-:W2:Y:S01]  /*0790*/  MUFU.RCP R11, R11 ;  /* 0x0000000b000b7308 */ /* 0x004ea20000001000 */
[----:B------:R-:W-:Y:S01]  /*07a0*/  IABS R25, R34 ;  /* 0x0000002200197213 */ /* 0x000fe20000000000 */
[----:B------:R-:W-:Y:S01]  /*07b0*/  VIADD R37, R24, 0x2 ;  /* 0x0000000218257836 */ /* 0x000fe20000000000 */
[----:B------:R-:W-:Y:S01]  /*07c0*/  LOP3.LUT R67, R65, 0x60, RZ, 0xfc, !PT ;  /* 0x0000006041437812 */ /* 0x000fe200078efcff */
[----:B------:R-:W-:Y:S01]  /*07d0*/  VIADD R63, R8, 0x30 ;  /* 0x00000030083f7836 */ /* 0x000fe20000000000 */
[----:B------:R-:W-:Y:S01]  /*07e0*/  LOP3.LUT R59, R0, 0x7f, RZ, 0xc0, !PT ;  /* 0x0000007f003b7812 */ /* 0x000fe200078ec0ff */
[----:B------:R-:W-:Y:S01]  /*07f0*/  VIADD R61, R8, 0x70 ;  /* 0x00000070083d7836 */ /* 0x000fe20000000000 */
[----:B------:R-:W-:Y:S01]  /*0800*/  IABS R29, R37 ;  /* 0x00000025001d7213 */ /* 0x000fe20000000000 */
[----:B0-----:R-:W-:-:S02]  /*0810*/  IMAD R63, R63, R62, RZ ;  /* 0x0000003e3f3f7224 */ /* 0x001fc400078e02ff */
[----:B-1----:R-:W-:Y:S02]  /*0820*/  VIADD R6, R12, 0xffffffe ;  /* 0x0ffffffe0c067836 */ /* 0x002fe40000000000 */
[----:B------:R-:W-:Y:S02]  /*0830*/  VIADD R12, R24, 0x1e ;  /* 0x0000001e180c7836 */ /* 0x000fe40000000000 */
[----:B------:R0:W1:Y:S01]  /*0840*/  F2I.FTZ.U32.TRUNC.NTZ R7, R6 ;  /* 0x0000000600077305 */ /* 0x000062000021f000 */
[----:B------:R-:W-:Y:S02]  /*0850*/  IMAD R61, R61, R62, RZ ;  /* 0x0000003e3d3d7224 */ /* 0x000fe400078e02ff */
[----:B--2---:R-:W-:Y:S01]  /*0860*/  VIADD R4, R11, 0xffffffe ;  /* 0x0ffffffe0b047836 */ /* 0x004fe20000000000 */
[----:B------:R-:W-:Y:S01]  /*0870*/  IABS R11, R2 ;  /* 0x00000002000b7213 */ /* 0x000fe20000000000 */
[-C--:B------:R-:W-:Y:S01]  /*0880*/  IMAD R65, R65, R62.reuse, RZ ;  /* 0x0000003e41417224 */ /* 0x080fe200078e02ff */
[----:B------:R-:W-:Y:S01]  /*0890*/  ISETP.GE.AND P5, PT, R12, RZ, PT ;  /* 0x000000ff0c00720c */ /* 0x000fe20003fa6270 */
[----:B------:R-:W-:Y:S01]  /*08a0*/  IMAD R67, R67, R62, RZ ;  /* 0x0000003e43437224 */ /* 0x000fe200078e02ff */
[----:B------:R-:W2:Y:S01]  /*08b0*/  F2I.FTZ.U32.TRUNC.NTZ R5, R4 ;  /* 0x0000000400057305 */ /* 0x000ea2000021f000 */
[----:B0-----:R-:W-:-:S02]  /*08c0*/  IMAD.MOV.U32 R6, RZ, RZ, RZ ;  /* 0x000000ffff067224 */ /* 0x001fc400078e00ff */
[-C--:B------:R-:W-:Y:S02]  /*08d0*/  IMAD R69, R69, R62.reuse, RZ ;  /* 0x0000003e45457224 */ /* 0x080fe400078e02ff */
[-C--:B------:R-:W-:Y:S02]  /*08e0*/  IMAD R71, R71, R62.reuse, RZ ;  /* 0x0000003e47477224 */ /* 0x080fe400078e02ff */
[----:B-1----:R-:W-:Y:S02]  /*08f0*/  IMAD.MOV R13, RZ, RZ, -R7 ;  /* 0x000000ffff0d7224 */ /* 0x002fe400078e0a07 */
[----:B------:R-:W-:Y:S02]  /*0900*/  IMAD R73, R73, R62, RZ ;  /* 0x0000003e49497224 */ /* 0x000fe400078e02ff */
[----:B------:R-:W-:Y:S02]  /*0910*/  IMAD R13, R13, R14, RZ ;  /* 0x0000000e0d0d7224 */ /* 0x000fe400078e02ff */
[----:B------:R-:W-:-:S02]  /*0920*/  IMAD R75, R75, R62, RZ ;  /* 0x0000003e4b4b7224 */ /* 0x000fc400078e02ff */
[----:B------:R-:W-:Y:S01]  /*0930*/  IMAD.HI.U32 R7, R7, R13, R6 ;  /* 0x0000000d07077227 */ /* 0x000fe200078e0006 */
[----:B------:R-:W-:-:S03]  /*0940*/  IABS R6, R12 ;  /* 0x0000000c00067213 */ /* 0x000fc60000000000 */
[----:B--2---:R-:W-:Y:S02]  /*0950*/  IMAD.MOV R13, RZ, RZ, -R5 ;  /* 0x000000ffff0d7224 */ /* 0x004fe400078e0a05 */
[----:B------:R-:W-:-:S04]  /*0960*/  IMAD.HI.U32 R7, R7, R11, RZ ;  /* 0x0000000b07077227 */ /* 0x000fc800078e00ff */
[----:B------:R-:W-:Y:S02]  /*0970*/  IMAD.MOV R4, RZ, RZ, -R7 ;  /* 0x000000ffff047224 */ /* 0x000fe400078e0a07 */
[----:B------:R-:W-:Y:S01]  /*0980*/  IMAD R7, R13, R32, RZ ;  /* 0x000000200d077224 */ /* 0x000fe200078e02ff */
[----:B------:R-:W-:Y:S01]  /*0990*/  IABS R13, R15 ;  /* 0x0000000f000d7213 */ /* 0x000fe20000000000 */
[----:B------:R-:W-:Y:S01]  /*09a0*/  IMAD R11, R14, R4, R11 ;  /* 0x000000040e0b7224 */ /* 0x000fe200078e020b */
[----:B------:R-:W-:Y:S01]  /*09b0*/  IABS R15, R18 ;  /* 0x00000012000f7213 */ /* 0x000fe20000000000 */
[----:B------:R-:W-:Y:S02]  /*09c0*/  IMAD.MOV.U32 R4, RZ, RZ, RZ ;  /* 0x000000ffff047224 */ /* 0x000fe400078e00ff */
[----:B------:R-:W-:Y:S01]  /*09d0*/  VIADD R12, R24, 0x16 ;  /* 0x00000016180c7836 */ /* 0x000fe20000000000 */
[----:B------:R-:W-:Y:S01]  /*09e0*/  ISETP.GT.U32.AND P0, PT, R14, R11, PT ;  /* 0x0000000b0e00720c */ /* 0x000fe20003f04070 */
[----:B------:R-:W-:-:S03]  /*09f0*/  IMAD.HI.U32 R4, R5, R7, R4 ;  /* 0x0000000705047227 */ /* 0x000fc600078e0004 */
[----:B------:R-:W-:Y:S01]  /*0a00*/  IABS R17, R12 ;  /* 0x0000000c00117213 */ /* 0x000fe20000000000 */
[----:B------:R-:W-:Y:S02]  /*0a10*/  IMAD.MOV.U32 R7, RZ, RZ, R6 ;  /* 0x000000ffff077224 */ /* 0x000fe400078e0006 */
[----:B------:R-:W-:-:S04]  /*0a20*/  IMAD.HI.U32 R6, R4, R13, RZ ;  /* 0x0000000d04067227 */ /* 0x000fc800078e00ff */
[----:B------:R-:W-:Y:S02]  /*0a30*/  IMAD.MOV R6, RZ, RZ, -R6 ;  /* 0x000000ffff067224 */ /* 0x000fe400078e0a06 */
[----:B------:R-:W-:Y:S01]  /*0a40*/  @!P0 IMAD.IADD R11, R11, 0x1, -R14 ;  /* 0x000000010b0b8824 */ /* 0x000fe200078e0a0e */
[----:B------:R-:W-:Y:S01]  /*0a50*/  ISETP.NE.U32.AND P0, PT, R10, RZ, PT ;  /* 0x000000ff0a00720c */ /* 0x000fe20003f05070 */
[----:B------:R-:W-:Y:S01]  /*0a60*/  IMAD R6, R32, R6, R13 ;  /* 0x0000000620067224 */ /* 0x000fe200078e020d */
[----:B------:R-:W-:Y:S01]  /*0a70*/  IABS R13, R16 ;  /* 0x00000010000d7213 */ /* 0x000fe20000000000 */
[----:B------:R-:W-:Y:S01]  /*0a80*/  IMAD.HI.U32 R5, R4, R7, RZ ;  /* 0x0000000704057227 */ /* 0x000fe200078e00ff */
[----:B------:R-:W-:Y:S02]  /*0a90*/  ISETP.GT.U32.AND P2, PT, R14, R11, PT ;  /* 0x0000000b0e00720c */ /* 0x000fe40003f44070 */
[----:B------:R-:W-:Y:S01]  /*0aa0*/  ISETP.GT.U32.AND P3, PT, R32, R6, PT ;  /* 0x000000062000720c */ /* 0x000fe20003f64070 */
[----:B------:R-:W-:-:S02]  /*0ab0*/  IMAD.MOV R5, RZ, RZ, -R5 ;  /* 0x000000ffff057224 */ /* 0x000fc400078e0a05 */
[----:B------:R-:W-:-:S04]  /*0ac0*/  IMAD.HI.U32 R10, R4, R15, RZ ;  /* 0x0000000f040a7227 */ /* 0x000fc800078e00ff */
[----:B------:R-:W-:Y:S02]  /*0ad0*/  IMAD R5, R32, R5, R7 ;  /* 0x0000000520057224 */ /* 0x000fe400078e0207 */
[----:B------:R-:W-:-:S03]  /*0ae0*/  IMAD.HI.U32 R7, R4, R13, RZ ;  /* 0x0000000d04077227 */ /* 0x000fc600078e00ff */
[----:B------:R-:W-:Y:S01]  /*0af0*/  ISETP.GT.U32.AND P1, PT, R32, R5, PT ;  /* 0x000000052000720c */ /* 0x000fe20003f24070 */
[----:B------:R-:W-:Y:S01]  /*0b00*/  @!P2 IMAD.IADD R11, R11, 0x1, -R14 ;  /* 0x000000010b0ba824 */ /* 0x000fe200078e0a0e */
[----:B------:R-:W-:Y:S01]  /*0b10*/  ISETP.GE.AND P2, PT, R2, RZ, PT ;  /* 0x000000ff0200720c */ /* 0x000fe20003f46270 */
[----:B------:R-:W-:Y:S02]  /*0b20*/  @!P3 IMAD.IADD R6, R6, 0x1, -R32 ;  /* 0x000000010606b824 */ /* 0x000fe400078e0a20 */
[----:B------:R-:W-:Y:S02]  /*0b30*/  IMAD.MOV R7, RZ, RZ, -R7 ;  /* 0x000000ffff077224 */ /* 0x000fe400078e0a07 */
[----:B------:R-:W-:Y:S01]  /*0b40*/  IMAD.MOV.U32 R28, RZ, RZ, R11 ;  /* 0x000000ffff1c7224 */ /* 0x000fe200078e000b */
[C---:B------:R-:W-:Y:S01]  /*0b50*/  ISETP.GT.U32.AND P3, PT, R32.reuse, R6, PT ;  /* 0x000000062000720c */ /* 0x040fe20003f64070 */
[----:B------:R-:W-:Y:S02]  /*0b60*/  IMAD R7, R32, R7, R13 ;  /* 0x0000000720077224 */ /* 0x000fe400078e020d */
[----:B------:R-:W-:-:S04]  /*0b70*/  IMAD.HI.U32 R11, R4, R17, RZ ;  /* 0x00000011040b7227 */ /* 0x000fc800078e00ff */
[----:B------:R-:W-:Y:S01]  /*0b80*/  @!P1 IMAD.IADD R5, R5, 0x1, -R32 ;  /* 0x0000000105059824 */ /* 0x000fe200078e0a20 */
[----:B------:R-:W-:Y:S01]  /*0b90*/  ISETP.NE.AND P1, PT, R30, RZ, PT ;  /* 0x000000ff1e00720c */ /* 0x000fe20003f25270 */
[----:B------:R-:W-:Y:S02]  /*0ba0*/  IMAD.MOV R10, RZ, RZ, -R10 ;  /* 0x000000ffff0a7224 */ /* 0x000fe400078e0a0a */
[----:B------:R-:W-:Y:S01]  /*0bb0*/  @!P2 IMAD.MOV R28, RZ, RZ, -R28 ;  /* 0x000000ffff1ca224 */ /* 0x000fe200078e0a1c */
[C---:B------:R-:W-:Y:S01]  /*0bc0*/  ISETP.GT.U32.AND P2, PT, R32.reuse, R7, PT ;  /* 0x000000072000720c */ /* 0x040fe20003f44070 */
[----:B------:R-:W-:Y:S01]  /*0bd0*/  IMAD.MOV R11, RZ, RZ, -R11 ;  /* 0x000000ffff0b7224 */ /* 0x000fe200078e0a0b */
[----:B------:R-:W-:Y:S01]  /*0be0*/  ISETP.GT.U32.AND P4, PT, R32, R5, PT ;  /* 0x000000052000720c */ /* 0x000fe20003f84070 */
[----:B------:R-:W-:Y:S02]  /*0bf0*/  VIADD R13, R24, 0x14 ;  /* 0x00000014180d7836 */ /* 0x000fe40000000000 */
[----:B------:R-:W-:-:S02]  /*0c00*/  IMAD R10, R32, R10, R15 ;  /* 0x0000000a200a7224 */ /* 0x000fc400078e020f */
[----:B------:R-:W-:Y:S01]  /*0c10*/  @!P3 IMAD.IADD R6, R6, 0x1, -R32 ;  /* 0x000000010606b824 */ /* 0x000fe200078e0a20 */
[----:B------:R-:W-:Y:S01]  /*0c20*/  IABS R15, R13 ;  /* 0x0000000d000f7213 */ /* 0x000fe20000000000 */
[----:B------:R-:W-:Y:S01]  /*0c30*/  IMAD R11, R32, R11, R17 ;  /* 0x0000000b200b7224 */ /* 0x000fe200078e0211 */
[----:B------:R-:W-:Y:S01]  /*0c40*/  ISETP.GE.AND P3, PT, R12, RZ, PT ;  /* 0x000000ff0c00720c */ /* 0x000fe20003f66270 */
[----:B------:R-:W-:Y:S01]  /*0c50*/  @!P6 IMAD.MOV R6, RZ, RZ, -R6 ;  /* 0x000000ffff06e224 */ /* 0x000fe200078e0a06 */
[----:B------:R-:W-:Y:S01]  /*0c60*/  @!P1 LOP3.LUT R28, RZ, R30, RZ, 0x33, !PT ;  /* 0x0000001eff1c9212 */ /* 0x000fe200078e33ff */
[----:B------:R-:W-:Y:S01]  /*0c70*/  IMAD.HI.U32 R12, R4, R15, RZ ;  /* 0x0000000f040c7227 */ /* 0x000fe200078e00ff */
[C---:B------:R-:W-:Y:S02]  /*0c80*/  ISETP.GT.U32.AND P6, PT, R32.reuse, R11, PT ;  /* 0x0000000b2000720c */ /* 0x040fe40003fc4070 */
[----:B------:R-:W-:Y:S01]  /*0c90*/  ISETP.GT.U32.AND P1, PT, R32, R10, PT ;  /* 0x0000000a2000720c */ /* 0x000fe20003f24070 */
[----:B------:R-:W-:-:S02]  /*0ca0*/  @!P2 IMAD.IADD R7, R7, 0x1, -R32 ;  /* 0x000000010707a824 */ /* 0x000fc400078e0a20 */
[----:B------:R-:W-:Y:S02]  /*0cb0*/  IMAD.MOV R12, RZ, RZ, -R12 ;  /* 0x000000ffff0c7224 */ /* 0x000fe400078e0a0c */
[--C-:B------:R-:W-:Y:S01]  /*0cc0*/  @!P4 IMAD.IADD R5, R5, 0x1, -R32.reuse ;  /* 0x000000010505c824 */ /* 0x100fe200078e0a20 */
[C---:B------:R-:W-:Y:S01]  /*0cd0*/  ISETP.GT.U32.AND P2, PT, R32.reuse, R7, PT ;  /* 0x000000072000720c */ /* 0x040fe20003f44070 */
[----:B------:R-:W-:Y:S01]  /*0ce0*/  IMAD R12, R32, R12, R15 ;  /* 0x0000000c200c7224 */ /* 0x000fe200078e020f */
[----:B------:R-:W-:Y:S01]  /*0cf0*/  ISETP.GE.AND P4, PT, R16, RZ, PT ;  /* 0x000000ff1000720c */ /* 0x000fe20003f86270 */
[----:B------:R-:W-:Y:S02]  /*0d00*/  VIADD R16, R24, 0x12 ;  /* 0x0000001218107836 */ /* 0x000fe40000000000 */
[--C-:B------:R-:W-:Y:S01]  /*0d10*/  @!P6 IMAD.IADD R11, R11, 0x1, -R32.reuse ;  /* 0x000000010b0be824 */ /* 0x100fe200078e0a20 */
[----:B------:R-:W-:Y:S01]  /*0d20*/  ISETP.GT.U32.AND P6, PT, R32, R12, PT ;  /* 0x0000000c2000720c */ /* 0x000fe20003fc4070 */
[----:B------:R-:W-:Y:S01]  /*0d30*/  @!P1 IMAD.IADD R10, R10, 0x1, -R32 ;  /* 0x000000010a0a9824 */ /* 0x000fe200078e0a20 */
[----:B------:R-:W-:Y:S01]  /*0d40*/  IABS R17, R16 ;  /* 0x0000001000117213 */ /* 0x000fe20000000000 */
[----:B------:R-:W-:Y:S01]  /*0d50*/  @!P5 IMAD.MOV R5, RZ, RZ, -R5 ;  /* 0x000000ffff05d224 */ /* 0x000fe200078e0a05 */
[----:B------:R-:W-:Y:S01]  /*0d60*/  ISETP.GE.AND P5, PT, R18, RZ, PT ;  /* 0x000000ff1200720c */ /* 0x000fe20003fa6270 */
[----:B------:R-:W-:Y:S01]  /*0d70*/  IMAD.HI.U32 R14, R4, R19, RZ ;  /* 0x00000013040e7227 */ /* 0x000fe200078e00ff */
[----:B------:R-:W-:-:S03]  /*0d80*/  ISETP.GT.U32.AND P1, PT, R32, R10, PT ;  /* 0x0000000a2000720c */ /* 0x000fc60003f24070 */
[----:B------:R-:W-:Y:S01]  /*0d90*/  @!P2 IMAD.IADD R7, R7, 0x1, -R32 ;  /* 0x000000010707a824 */ /* 0x000fe200078e0a20 */
[----:B------:R-:W-:Y:S01]  /*0da0*/  ISETP.GE.AND P2, PT, R13, RZ, PT ;  /* 0x000000ff0d00720c */ /* 0x000fe20003f46270 */
[----:B------:R-:W-:-:S04]  /*0db0*/  IMAD.HI.U32 R13, R4, R17, RZ ;  /* 0x00000011040d7227 */ /* 0x000fc800078e00ff */
[--C-:B------:R-:W-:Y:S01]  /*0dc0*/  @!P6 IMAD.IADD R12, R12, 0x1, -R32.reuse ;  /* 0x000000010c0ce824 */ /* 0x100fe200078e0a20 */
[----:B------:R-:W-:Y:S01]  /*0dd0*/  ISETP.GT.U32.AND P6, PT, R32, R11, PT ;  /* 0x0000000b2000720c */ /* 0x000fe20003fc4070 */
[----:B------:R-:W-:Y:S02]  /*0de0*/  IMAD.MOV R13, RZ, RZ, -R13 ;  /* 0x000000ffff0d7224 */ /* 0x000fe400078e0a0d */
[----:B------:R-:W-:Y:S01]  /*0df0*/  @!P1 IMAD.IADD R10, R10, 0x1, -R32 ;  /* 0x000000010a0a9824 */ /* 0x000fe200078e0a20 */
[----:B------:R-:W-:Y:S01]  /*0e00*/  ISETP.GE.AND P1, PT, R16, RZ, PT ;  /* 0x000000ff1000720c */ /* 0x000fe20003f26270 */
[----:B------:R-:W-:Y:S02]  /*0e10*/  IMAD.MOV R14, RZ, RZ, -R14 ;  /* 0x000000ffff0e7224 */ /* 0x000fe400078e0a0e */
[C---:B------:R-:W-:Y:S02]  /*0e20*/  IMAD R13, R32.reuse, R13, R17 ;  /* 0x0000000d200d7224 */ /* 0x040fe400078e0211 */
[----:B------:R-:W-:-:S02]  /*0e30*/  IMAD R14, R32, R14, R19 ;  /* 0x0000000e200e7224 */ /* 0x000fc400078e0213 */
[----:B------:R-:W-:Y:S01]  /*0e40*/  @!P4 IMAD.MOV R7, RZ, RZ, -R7 ;  /* 0x000000ffff07c224 */ /* 0x000fe200078e0a07 */
[C---:B------:R-:W-:Y:S01]  /*0e50*/  ISETP.GT.U32.AND P4, PT, R32.reuse, R12, PT ;  /* 0x0000000c2000720c */ /* 0x040fe20003f84070 */
[----:B------:R-:W-:Y:S01]  /*0e60*/  @!P5 IMAD.MOV R10, RZ, RZ, -R10 ;  /* 0x000000ffff0ad224 */ /* 0x000fe200078e0a0a */
[----:B------:R-:W-:Y:S01]  /*0e70*/  ISETP.GT.U32.AND P5, PT, R32, R13, PT ;  /* 0x0000000d2000720c */ /* 0x000fe20003fa4070 */
[----:B------:R-:W-:-:S04]  /*0e80*/  IMAD.HI.U32 R15, R4, R23, RZ ;  /* 0x00000017040f7227 */ /* 0x000fc800078e00ff */
[--C-:B------:R-:W-:Y:S01]  /*0e90*/  @!P6 IMAD.IADD R11, R11, 0x1, -R32.reuse ;  /* 0x000000010b0be824 */ /* 0x100fe200078e0a20 */
[----:B------:R-:W-:Y:S01]  /*0ea0*/  ISETP.GT.U32.AND P6, PT, R32, R14, PT ;  /* 0x0000000e2000720c */ /* 0x000fe20003fc4070 */
[----:B------:R-:W-:Y:S02]  /*0eb0*/  IMAD.MOV R15, RZ, RZ, -R15 ;  /* 0x000000ffff0f7224 */ /* 0x000fe400078e0a0f */
[----:B------:R-:W-:Y:S02]  /*0ec0*/  VIADD R30, R24, 0xc ;  /* 0x0000000c181e7836 */ /* 0x000fe40000000000 */
[----:B------:R-:W-:Y:S01]  /*0ed0*/  IMAD R15, R32, R15, R23 ;  /* 0x0000000f200f7224 */ /* 0x000fe200078e0217 */
[----:B------:R-:W-:Y:S01]  /*0ee0*/  IABS R23, R33 ;  /* 0x0000002100177213 */ /* 0x000fe20000000000 */
[--C-:B------:R-:W-:Y:S01]  /*0ef0*/  @!P4 IMAD.IADD R12, R12, 0x1, -R32.reuse ;  /* 0x000000010c0cc824 */ /* 0x100fe200078e0a20 */
[----:B------:R-:W-:Y:S01]  /*0f00*/  IABS R19, R30 ;  /* 0x0000001e00137213 */ /* 0x000fe20000000000 */
[----:B------:R-:W-:Y:S01]  /*0f10*/  @!P5 IMAD.IADD R13, R13, 0x1, -R32 ;  /* 0x000000010d0dd824 */ /* 0x000fe200078e0a20 */
[----:B------:R-:W-:Y:S01]  /*0f20*/  ISETP.GT.U32.AND P4, PT, R32, R15, PT ;  /* 0x0000000f2000720c */ /* 0x000fe20003f84070 */
[----:B------:R-:W-:-:S04]  /*0f30*/  IMAD.HI.U32 R17, R4, R23, RZ ;  /* 0x0000001704117227 */ /* 0x000fc800078e00ff */
[----:B------:R-:W-:Y:S01]  /*0f40*/  @!P6 IMAD.IADD R14, R14, 0x1, -R32 ;  /* 0x000000010e0ee824 */ /* 0x000fe200078e0a20 */
[----:B------:R-:W-:Y:S01]  /*0f50*/  ISETP.GT.U32.AND P6, PT, R32, R13, PT ;  /* 0x0000000d2000720c */ /* 0x000fe20003fc4070 */
[----:B------:R-:W-:-:S04]  /*0f60*/  IMAD.HI.U32 R16, R4, R19, RZ ;  /* 0x0000001304107227 */ /* 0x000fc800078e00ff */
[----:B------:R-:W-:Y:S02]  /*0f70*/  IMAD.MOV R16, RZ, RZ, -R16 ;  /* 0x000000ffff107224 */ /* 0x000fe400078e0a10 */
[----:B------:R-:W-:Y:S02]  /*0f80*/  IMAD.MOV R17, RZ, RZ, -R17 ;  /* 0x000000ffff117224 */ /* 0x000fe400078e0a11 */
[C---:B------:R-:W-:Y:S02]  /*0f90*/  IMAD R16, R32.reuse, R16, R19 ;  /* 0x0000001020107224 */ /* 0x040fe400078e0213 */
[C---:B------:R-:W-:Y:S01]  /*0fa0*/  IMAD R17, R32.reuse, R17, R23 ;  /* 0x0000001120117224 */ /* 0x040fe200078e0217 */
[----:B------:R-:W-:Y:S01]  /*0fb0*/  IABS R23, R35 ;  /* 0x0000002300177213 */ /* 0x000fe20000000000 */
[----:B------:R-:W-:Y:S01]  /*0fc0*/  @!P4 IMAD.IADD R15, R15, 0x1, -R32 ;  /* 0x000000010f0fc824 */ /* 0x000fe200078e0a20 */
[C---:B------:R-:W-:Y:S01]  /*0fd0*/  ISETP.GT.U32.AND P5, PT, R32.reuse, R16, PT ;  /* 0x000000102000720c */ /* 0x040fe20003fa4070 */
[----:B------:R-:W-:Y:S01]  /*0fe0*/  @!P3 IMAD.MOV R11, RZ, RZ, -R11 ;  /* 0x000000ffff0bb224 */ /* 0x000fe200078e0a0b */
[----:B------:R-:W-:Y:S01]  /*0ff0*/  ISETP.GT.U32.AND P3, PT, R32, R14, PT ;  /* 0x0000000e2000720c */ /* 0x000fe20003f64070 */
[----:B------:R-:W-:Y:S01]  /*1000*/  IMAD.HI.U32 R18, R4, R25, RZ ;  /* 0x0000001904127227 */ /* 0x000fe200078e00ff */
[----:B------:R-:W-:-:S03]  /*1010*/  ISETP.GT.U32.AND P4, PT, R32, R15, PT ;  /* 0x0000000f2000720c */ /* 0x000fc60003f84070 */
[----:B------:R-:W-:Y:S01]  /*1020*/  @!P6 IMAD.IADD R13, R13, 0x1, -R32 ;  /* 0x000000010d0de824 */ /* 0x000fe200078e0a20 */
[----:B------:R-:W-:Y:S01]  /*1030*/  ISETP.GT.U32.AND P6, PT, R32, R17, PT ;  /* 0x000000112000720c */ /* 0x000fe20003fc4070 */
[----:B------:R-:W-:Y:S02]  /*1040*/  IMAD.MOV R18, RZ, RZ, -R18 ;  /* 0x000000ffff127224 */ /* 0x000fe400078e0a12 */
[----:B------:R-:W-:-:S04]  /*1050*/  IMAD.HI.U32 R19, R4, R27, RZ ;  /* 0x0000001b04137227 */ /* 0x000fc800078e00ff */
[----:B------:R-:W-:Y:S01]  /*1060*/  IMAD R18, R32, R18, R25 ;  /* 0x0000001220127224 */ /* 0x000fe200078e0219 */
[----:B------:R-:W-:Y:S01]  /*1070*/  IABS R25, R36 ;  /* 0x0000002400197213 */ /* 0x000fe20000000000 */
[--C-:B------:R-:W-:Y:S02]  /*1080*/  @!P3 IMAD.IADD R14, R14, 0x1, -R32.reuse ;  /* 0x000000010e0eb824 */ /* 0x100fe400078e0a20 */
[----:B------:R-:W-:Y:S01]  /*1090*/  IMAD.MOV R19, RZ, RZ, -R19 ;  /* 0x000000ffff137224 */ /* 0x000fe200078e0a13 */
[----:B------:R-:W-:Y:S01]  /*10a0*/  ISETP.GT.U32.AND P3, PT, R32, R18, PT ;  /* 0x000000122000720c */ /* 0x000fe20003f64070 */
[--C-:B------:R-:W-:Y:S02]  /*10b0*/  @!P5 IMAD.IADD R16, R16, 0x1, -R32.reuse ;  /* 0x000000011010d824 */ /* 0x100fe400078e0a20 */
[--C-:B------:R-:W-:Y:S01]  /*10c0*/  @!P4 IMAD.IADD R15, R15, 0x1, -R32.reuse ;  /* 0x000000010f0fc824 */ /* 0x100fe200078e0a20 */
[----:B------:R-:W-:Y:S01]  /*10d0*/  ISETP.GE.AND P4, PT, R22, RZ, PT ;  /* 0x000000ff1600720c */ /* 0x000fe20003f86270 */
[----:B------:R-:W-:Y:S01]  /*10e0*/  @!P6 IMAD.IADD R17, R17, 0x1, -R32 ;  /* 0x000000011111e824 */ /* 0x000fe200078e0a20 */
[----:B------:R-:W-:Y:S01]  /*10f0*/  ISETP.GE.AND P6, PT, R26, RZ, PT ;  /* 0x000000ff1a00720c */ /* 0x000fe20003fc6270 */
[C---:B------:R-:W-:Y:S01]  /*1100*/  IMAD R27, R32.reuse, R19, R27 ;  /* 0x00000013201b7224 */ /* 0x040fe200078e021b */
[----:B------:R-:W-:Y:S01]  /*1110*/  ISETP.GT.U32.AND P5, PT, R32, R16, PT ;  /* 0x000000102000720c */ /* 0x000fe20003fa4070 */
[----:B------:R-:W-:-:S04]  /*1120*/  IMAD.HI.U32 R19, R4, R23, RZ ;  /* 0x0000001704137227 */ /* 0x000fc800078e00ff */
[----:B------:R-:W-:-:S04]  /*1130*/  IMAD.HI.U32 R22, R4, R25, RZ ;  /* 0x0000001904167227 */ /* 0x000fc800078e00ff */
[----:B------:R-:W-:Y:S01]  /*1140*/  @!P2 IMAD.MOV R12, RZ, RZ, -R12 ;  /* 0x000000ffff0ca224 */ /* 0x000fe200078e0a0c */
[----:B------:R-:W-:Y:S01]  /*1150*/  ISETP.GT.U32.AND P2, PT, R32, R17, PT ;  /* 0x000000112000720c */ /* 0x000fe20003f44070 */
[----:B------:R-:W-:-:S04]  /*1160*/  IMAD.HI.U32 R4, R4, R29, RZ ;  /* 0x0000001d04047227 */ /* 0x000fc800078e00ff */
[----:B------:R-:W-:Y:S02]  /*1170*/  IMAD.MOV R19, RZ, RZ, -R19 ;  /* 0x000000ffff137224 */ /* 0x000fe400078e0a13 */
[----:B------:R-:W-:Y:S02]  /*1180*/  IMAD.MOV R22, RZ, RZ, -R22 ;  /* 0x000000ffff167224 */ /* 0x000fe400078e0a16 */
[----:B------:R-:W-:Y:S02]  /*1190*/  IMAD.MOV R4, RZ, RZ, -R4 ;  /* 0x000000ffff047224 */ /* 0x000fe400078e0a04 */
[----:B------:R-:W-:Y:S01]  /*11a0*/  @!P3 IMAD.IADD R18, R18, 0x1, -R32 ;  /* 0x000000011212b824 */ /* 0x000fe200078e0a20 */
[----:B------:R-:W-:Y:S01]  /*11b0*/  ISETP.GE.AND P3, PT, R30, RZ, PT ;  /* 0x000000ff1e00720c */ /* 0x000fe20003f66270 */
[C---:B------:R-:W-:Y:S02]  /*11c0*/  IMAD R19, R32.reuse, R19, R23 ;  /* 0x0000001320137224 */ /* 0x040fe400078e0217 */
[----:B------:R-:W-:-:S02]  /*11d0*/  IMAD R25, R32, R22, R25 ;  /* 0x0000001620197224 */ /* 0x000fc400078e0219 */
[C---:B------:R-:W-:Y:S01]  /*11e0*/  IMAD R26, R32.reuse, R4, R29 ;  /* 0x00000004201a7224 */ /* 0x040fe200078e021d */
[----:B------:R-:W-:Y:S01]  /*11f0*/  SHF.R.S32.HI R4, RZ, 0x1f, R9 ;  /* 0x0000001fff047819 */ /* 0x000fe20000011409 */
[----:B------:R-:W-:Y:S01]  /*1200*/  @!P1 IMAD.MOV R13, RZ, RZ, -R13 ;  /* 0x000000ffff0d9224 */ /* 0x000fe200078e0a0d */
[C---:B------:R-:W-:Y:S01]  /*1210*/  ISETP.GT.U32.AND P1, PT, R32.reuse, R18, PT ;  /* 0x000000122000720c */ /* 0x040fe20003f24070 */
[----:B------:R-:W-:Y:S01]  /*1220*/  @!P4 IMAD.MOV R14, RZ, RZ, -R14 ;  /* 0x000000ffff0ec224 */ /* 0x000fe200078e0a0e */
[C---:B------:R-:W-:Y:S01]  /*1230*/  ISETP.GT.U32.AND P4, PT, R32.reuse, R19, PT ;  /* 0x000000132000720c */ /* 0x040fe20003f84070 */
[----:B------:R-:W-:Y:S01]  /*1240*/  @!P6 IMAD.MOV R15, RZ, RZ, -R15 ;  /* 0x000000ffff0fe224 */ /* 0x000fe200078e0a0f */
[----:B------:R-:W-:Y:S01]  /*1250*/  ISETP.GT.U32.AND P6, PT, R32, R25, PT ;  /* 0x000000192000720c */ /* 0x000fe20003fc4070 */
[--C-:B------:R-:W-:Y:S01]  /*1260*/  @!P5 IMAD.IADD R16, R16, 0x1, -R32.reuse ;  /* 0x000000011010d824 */ /* 0x100fe200078e0a20 */
[C---:B------:R-:W-:Y:S01]  /*1270*/  ISETP.GT.U32.AND P5, PT, R32.reuse, R27, PT ;  /* 0x0000001b2000720c */ /* 0x040fe20003fa4070 */
[----:B------:R-:W-:Y:S01]  /*1280*/  @!P2 IMAD.IADD R17, R17, 0x1, -R32 ;  /* 0x000000011111a824 */ /* 0x000fe200078e0a20 */
[----:B------:R-:W-:Y:S01]  /*1290*/  ISETP.GT.U32.AND P2, PT, R32, R26, PT ;  /* 0x0000001a2000720c */ /* 0x000fe20003f44070 */
[----:B------:R-:W-:Y:S01]  /*12a0*/  IMAD.SHL.U32 R23, R0, 0x40, RZ ;  /* 0x0000004000177824 */ /* 0x000fe200078e00ff */
[----:B------:R-:W-:Y:S01]  /*12b0*/  LEA.HI R9, R4, R9, RZ, 0x7 ;  /* 0x0000000904097211 */ /* 0x000fe200078f38ff */
[----:B------:R-:W-:Y:S01]  /*12c0*/  IMAD.SHL.U32 R22, R0, 0x20, RZ ;  /* 0x0000002000167824 */ /* 0x000fe200078e00ff */
[----:B------:R-:W-:Y:S01]  /*12d0*/  SHF.R.U32.HI R4, RZ, 0x2, R0 ;  /* 0x00000002ff047819 */ /* 0x000fe20000011600 */
[--C-:B------:R-:W-:Y:S01]  /*12e0*/  @!P1 IMAD.IADD R18, R18, 0x1, -R32.reuse ;  /* 0x0000000112129824 */ /* 0x100fe200078e0a20 */
[----:B------:R-:W-:Y:S01]  /*12f0*/  ISETP.GE.AND P1, PT, R33, RZ, PT ;  /* 0x000000ff2100720c */ /* 0x000fe20003f26270 */
[--C-:B------:R-:W-:Y:S01]  /*1300*/  @!P4 IMAD.IADD R19, R19, 0x1, -R32.reuse ;  /* 0x000000011313c824 */ /* 0x100fe200078e0a20 */
[----:B------:R-:W-:Y:S01]  /*1310*/  SGXT.U32 R4, R4, 0x3 ;  /* 0x000000030404781a */ /* 0x000fe20000000000 */
[----:B------:R-:W-:Y:S01]  /*1320*/  @!P6 IMAD.IADD R25, R25, 0x1, -R32 ;  /* 0x000000011919e824 */ /* 0x000fe200078e0a20 */
[----:B------:R-:W-:Y:S01]  /*1330*/  SHF.R.S32.HI R33, RZ, 0x1, R0 ;  /* 0x00000001ff217819 */ /* 0x000fe20000011400 */
[--C-:B------:R-:W-:Y:S01]  /*1340*/  @!P5 IMAD.IADD R27, R27, 0x1, -R32.reuse ;  /* 0x000000011b1bd824 */ /* 0x100fe200078e0a20 */
[----:B------:R-:W-:Y:S01]  /*1350*/  ISETP.GT.U32.AND P6, PT, R32, R19, PT ;  /* 0x000000132000720c */ /* 0x000fe20003fc4070 */
[----:B------:R-:W-:Y:S01]  /*1360*/  @!P2 IMAD.IADD R26, R26, 0x1, -R32 ;  /* 0x000000011a1aa824 */ /* 0x000fe200078e0a20 */
[C---:B------:R-:W-:Y:S01]  /*1370*/  ISETP.GT.U32.AND P2, PT, R32.reuse, R25, PT ;  /* 0x000000192000720c */ /* 0x040fe20003f44070 */
[----:B------:R-:W-:Y:S01]  /*1380*/  @!P3 IMAD.MOV R16, RZ, RZ, -R16 ;  /* 0x000000ffff10b224 */ /* 0x000fe200078e0a10 */
[----:B------:R-:W-:Y:S01]  /*1390*/  ISETP.GT.U32.AND P5, PT, R32, R27, PT ;  /* 0x0000001b2000720c */ /* 0x000fe20003fa4070 */
[----:B------:R-:W-:Y:S01]  /*13a0*/  IMAD.SHL.U32 R30, R0, 0x2, RZ ;  /* 0x00000002001e7824 */ /* 0x000fe200078e00ff */
[----:B------:R-:W-:Y:S01]  /*13b0*/  ISETP.GE.AND P4, PT, R35, RZ, PT ;  /* 0x000000ff2300720c */ /* 0x000fe20003f86270 */
[----:B------:R-:W-:Y:S01]  /*13c0*/  @!P1 IMAD.MOV R17, RZ, RZ, -R17 ;  /* 0x000000ffff119224 */ /* 0x000fe200078e0a11 */
[----:B------:R-:W-:Y:S01]  /*13d0*/  ISETP.GT.U32.AND P1, PT, R32, R26, PT ;  /* 0x0000001a2000720c */ /* 0x000fe20003f24070 */
[----:B------:R-:W-:Y:S01]  /*13e0*/  IMAD R58, R28, UR8, RZ ;  /* 0x000000081c3a7c24 */ /* 0x000fe2000f8e02ff */
[----:B------:R-:W-:Y:S01]  /*13f0*/  LOP3.LUT R4, R4, 0x40, R23, 0xf8, !PT ;  /* 0x0000004004047812 */ /* 0x000fe200078ef817 */
[----:B------:R-:W-:Y:S01]  /*1400*/  IMAD.SHL.U32 R77, R62, 0x80, RZ ;  /* 0x000000803e4d7824 */ /* 0x000fe200078e00ff */
[----:B------:R-:W-:Y:S01]  /*1410*/  ISETP.GE.AND P3, PT, R24, RZ, PT ;  /* 0x000000ff1800720c */ /* 0x000fe20003f66270 */
[--C-:B------:R-:W-:Y:S01]  /*1420*/  @!P6 IMAD.IADD R19, R19, 0x1, -R32.reuse ;  /* 0x000000011313e824 */ /* 0x100fe200078e0a20 */
[----:B------:R-:W-:Y:S01]  /*1430*/  ISETP.GE.AND P6, PT, R36, RZ, PT ;  /* 0x000000ff2400720c */ /* 0x000fe20003fc6270 */
[--C-:B------:R-:W-:Y:S01]  /*1440*/  @!P2 IMAD.IADD R25, R25, 0x1, -R32.reuse ;  /* 0x000000011919a824 */ /* 0x100fe200078e0a20 */
[----:B------:R-:W-:Y:S01]  /*1450*/  ISETP.GE.AND P2, PT, R37, RZ, PT ;  /* 0x000000ff2500720c */ /* 0x000fe20003f46270 */
[--C-:B------:R-:W-:Y:S01]  /*1460*/  @!P5 IMAD.IADD R27, R27, 0x1, -R32.reuse ;  /* 0x000000011b1bd824 */ /* 0x100fe200078e0a20 */
[----:B------:R-:W-:Y:S01]  /*1470*/  ISETP.GE.AND P5, PT, R34, RZ, PT ;  /* 0x000000ff2200720c */ /* 0x000fe20003fa6270 */
[----:B------:R-:W-:Y:S01]  /*1480*/  @!P4 IMAD.MOV R19, RZ, RZ, -R19 ;  /* 0x000000ffff13c224 */ /* 0x000fe200078e0a13 */
[----:B------:R-:W-:Y:S01]  /*1490*/  SGXT R23, R33, 0x1 ;  /* 0x000000012117781a */ /* 0x000fe20000000200 */
[----:B------:R-:W-:Y:S01]  /*14a0*/  @!P1 IMAD.IADD R26, R26, 0x1, -R32 ;  /* 0x000000011a1a9824 */ /* 0x000fe200078e0a20 */
[----:B------:R-:W-:-:S02]  /*14b0*/  LOP3.LUT R24, R0, 0x7, RZ, 0xc0, !PT ;  /* 0x0000000700187812 */ /* 0x000fc400078ec0ff */
[----:B------:R-:W-:Y:S01]  /*14c0*/  LOP3.LUT R29, R22, 0xc00, RZ, 0xc0, !PT ;  /* 0x00000c00161d7812 */ /* 0x000fe200078ec0ff */
[----:B------:R-:W-:Y:S01]  /*14d0*/  @!P3 IMAD.MOV R27, RZ, RZ, -R27 ;  /* 0x000000ffff1bb224 */ /* 0x000fe200078e0a1b */
[----:B------:R-:W-:Y:S01]  /*14e0*/  LOP3.LUT R23, R4, 0x88, R23, 0xf8, !PT ;  /* 0x0000008804177812 */ /* 0x000fe200078ef817 */
[----:B------:R-:W-:Y:S01]  /*14f0*/  @!P6 IMAD.MOV R25, RZ, RZ, -R25 ;  /* 0x000000ffff19e224 */ /* 0x000fe200078e0a19 */
[----:B------:R-:W-:Y:S01]  /*1500*/  ISETP.NE.AND P1, PT, R31, RZ, PT ;  /* 0x000000ff1f00720c */ /* 0x000fe20003f25270 */
[----:B------:R-:W-:Y:S01]  /*1510*/  IMAD R29, R24, 0x10, R29 ;  /* 0x00000010181d7824 */ /* 0x000fe200078e021d */
[----:B------:R-:W-:Y:S01]  /*1520*/  LOP3.LUT R4, RZ, R31, RZ, 0x33, !PT ;  /* 0x0000001fff047212 */ /* 0x000fe200078e33ff */
[----:B------:R-:W-:Y:S01]  /*1530*/  @!P2 IMAD.MOV R26, RZ, RZ, -R26 ;  /* 0x000000ffff1aa224 */ /* 0x000fe200078e0a1a */
[----:B------:R-:W-:Y:S01]  /*1540*/  SHF.R.S32.HI R62, RZ, 0x7, R9 ;  /* 0x00000007ff3e7819 */ /* 0x000fe20000011409 */
[----:B------:R-:W-:Y:S01]  /*1550*/  @!P5 IMAD.MOV R18, RZ, RZ, -R18 ;  /* 0x000000ffff12d224 */ /* 0x000fe200078e0a12 */
[----:B------:R-:W-:-:S02]  /*1560*/  SEL R5, R4, R5, !P1 ;  /* 0x0000000504057207 */ /* 0x000fc40004800000 */
[C---:B------:R-:W-:Y:S02]  /*1570*/  SEL R6, R4.reuse, R6, !P1 ;  /* 0x0000000604067207 */ /* 0x040fe40004800000 */
[C---:B------:R-:W-:Y:S01]  /*1580*/  SEL R7, R4.reuse, R7, !P1 ;  /* 0x0000000704077207 */ /* 0x040fe20004800000 */
[----:B------:R-:W-:Y:S01]  /*1590*/  IMAD R5, R5, UR5, RZ ;  /* 0x0000000505057c24 */ /* 0x000fe2000f8e02ff */
[----:B------:R-:W-:Y:S01]  /*15a0*/  SEL R10, R4, R10, !P1 ;  /* 0x0000000a040a7207 */ /* 0x000fe20004800000 */
[----:B------:R-:W-:Y:S01]  /*15b0*/  IMAD R6, R6, UR5, RZ ;  /* 0x0000000506067c24 */ /* 0x000fe2000f8e02ff */
[----:B------:R-:W-:Y:S01]  /*15c0*/  SEL R11, R4, R11, !P1 ;  /* 0x0000000b040b7207 */ /* 0x000fe20004800000 */
[----:B------:R-:W-:Y:S01]  /*15d0*/  IMAD R7, R7, UR5, RZ ;  /* 0x0000000507077c24 */ /* 0x000fe2000f8e02ff */
[----:B------:R-:W-:Y:S01]  /*15e0*/  LOP3.LUT R29, R29, 0x30, R30, 0x78, !PT ;  /* 0x000000301d1d7812 */ /* 0x000fe200078e781e */
[----:B------:R-:W-:Y:S01]  /*15f0*/  IMAD R10, R10, UR5, RZ ;  /* 0x000000050a0a7c24 */ /* 0x000fe2000f8e02ff */
[C---:B------:R-:W-:Y:S01]  /*1600*/  SEL R25, R4.reuse, R25, !P1 ;  /* 0x0000001904197207 */ /* 0x040fe20004800000 */
[----:B------:R-:W-:Y:S01]  /*1610*/  IMAD R11, R11, UR5, RZ ;  /* 0x000000050b0b7c24 */ /* 0x000fe2000f8e02ff */
[----:B------:R-:W-:Y:S01]  /*1620*/  SEL R26, R4, R26, !P1 ;  /* 0x0000001a041a7207 */ /* 0x000fe20004800000 */
[----:B------:R-:W-:Y:S01]  /*1630*/  IMAD R24, R24, 0x80, R29 ;  /* 0x0000008018187824 */ /* 0x000fe200078e021d */
[C---:B------:R-:W-:Y:S01]  /*1640*/  SEL R12, R4.reuse, R12, !P1 ;  /* 0x0000000c040c7207 */ /* 0x040fe20004800000 */
[----:B------:R-:W-:Y:S01]  /*1650*/  IMAD R44, R25, UR5, RZ ;  /* 0x00000005192c7c24 */ /* 0x000fe2000f8e02ff */
[----:B------:R-:W-:Y:S01]  /*1660*/  SEL R13, R4, R13, !P1 ;  /* 0x0000000d040d7207 */ /* 0x000fe20004800000 */
[----:B------:R-:W-:Y:S01]  /*1670*/  IMAD R46, R26, UR5, RZ ;  /* 0x000000051a2e7c24 */ /* 0x000fe2000f8e02ff */
[----:B------:R-:W-:Y:S01]  /*1680*/  SEL R14, R4, R14, !P1 ;  /* 0x0000000e040e7207 */ /* 0x000fe20004800000 */
[----:B------:R-:W-:Y:S01]  /*1690*/  IMAD R12, R12, UR5, RZ ;  /* 0x000000050c0c7c24 */ /* 0x000fe2000f8e02ff */
[C---:B------:R-:W-:Y:S01]  /*16a0*/  SEL R15, R4.reuse, R15, !P1 ;  /* 0x0000000f040f7207 */ /* 0x040fe20004800000 */
        /* <DEDUP_REMOVED lines=11> */
[----:B------:R-:W-:Y:S01]  /*1760*/  SHF.R.S32.HI R33, RZ, 0x1f, R5 ;  /* 0x0000001fff217819 */ /* 0x000fe20000011405 */
[----:B------:R-:W-:Y:S01]  /*1770*/  IMAD R19, R19, UR5, RZ ;  /* 0x0000000513137c24 */ /* 0x000fe2000f8e02ff */
[----:B------:R-:W-:Y:S01]  /*1780*/  IADD3 R25, P1, R5, UR12, RZ ;  /* 0x0000000c05197c10 */ /* 0x000fe2000ff3e0ff */
[----:B------:R-:W-:Y:S01]  /*1790*/  IMAD R4, R4, UR5, RZ ;  /* 0x0000000504047c24 */ /* 0x000fe2000f8e02ff */
[----:B------:R-:W-:Y:S01]  /*17a0*/  SHF.R.S32.HI R35, RZ, 0x1f, R6 ;  /* 0x0000001fff237819 */ /* 0x000fe20000011406 */
[----:B------:R-:W-:Y:S01]  /*17b0*/  ULDC UR5, c[0x0][0x23c] ;  /* 0x00008f0000057ab9 */ /* 0x000fe20000000800 */
[----:B------:R-:W-:Y:S01]  /*17c0*/  IADD3 R26, P2, R6, UR12, RZ ;  /* 0x0000000c061a7c10 */ /* 0x000fe2000ff5e0ff */
[----:B------:R-:W-:Y:S01]  /*17d0*/  USHF.L.U32 UR8, UR5, 0x7, URZ ;  /* 0x0000000705087899 */ /* 0x000fe2000800063f */
[----:B------:R-:W-:Y:S01]  /*17e0*/  SHF.R.S32.HI R37, RZ, 0x1f, R7 ;  /* 0x0000001fff257819 */ /* 0x000fe20000011407 */
[----:B------:R-:W-:Y:S01]  /*17f0*/  IMAD R59, R59, UR5, RZ ;  /* 0x000000053b3b7c24 */ /* 0x000fe2000f8e02ff */
[----:B------:R-:W-:-:S02]  /*1800*/  IADD3 R27, P3, R7, UR12, RZ ;  /* 0x0000000c071b7c10 */ /* 0x000fc4000ff7e0ff */
[----:B------:R-:W-:Y:S02]  /*1810*/  CS2R R6, SRZ ;  /* 0x0000000000067805 */ /* 0x000fe4000001ff00 */
[----:B------:R-:W-:Y:S01]  /*1820*/  SHF.R.S32.HI R39, RZ, 0x1f, R10 ;  /* 0x0000001fff277819 */ /* 0x000fe2000001140a */
[----:B------:R-:W-:Y:S01]  /*1830*/  ULDC UR5, c[0x0][0x230] ;  /* 0x00008c0000057ab9 */ /* 0x000fe20000000800 */
[----:B------:R-:W-:Y:S02]  /*1840*/  IADD3 R28, P4, R10, UR12, RZ ;  /* 0x0000000c0a1c7c10 */ /* 0x000fe4000ff9e0ff */
[----:B------:R-:W-:Y:S02]  /*1850*/  SHF.R.S32.HI R41, RZ, 0x1f, R11 ;  /* 0x0000001fff297819 */ /* 0x000fe4000001140b */
[----:B------:R-:W-:Y:S02]  /*1860*/  IADD3 R29, P5, R11, UR12, RZ ;  /* 0x0000000c0b1d7c10 */ /* 0x000fe4000ffbe0ff */
[----:B------:R-:W-:-:S02]  /*1870*/  IADD3.X R33, R33, UR13, RZ, P1, !PT ;  /* 0x0000000d21217c10 */ /* 0x000fc40008ffe4ff */
[----:B------:R-:W-:Y:S02]  /*1880*/  IADD3.X R35, R35, UR13, RZ, P2, !PT ;  /* 0x0000000d23237c10 */ /* 0x000fe400097fe4ff */
[----:B------:R-:W-:Y:S02]  /*1890*/  IADD3.X R37, R37, UR13, RZ, P3, !PT ;  /* 0x0000000d25257c10 */ /* 0x000fe40009ffe4ff */
[----:B------:R-:W-:Y:S02]  /*18a0*/  IADD3.X R39, R39, UR13, RZ, P4, !PT ;  /* 0x0000000d27277c10 */ /* 0x000fe4000a7fe4ff */
[----:B------:R-:W-:Y:S02]  /*18b0*/  IADD3.X R41, R41, UR13, RZ, P5, !PT ;  /* 0x0000000d29297c10 */ /* 0x000fe4000affe4ff */
[----:B------:R-:W-:Y:S02]  /*18c0*/  SHF.R.S32.HI R43, RZ, 0x1f, R12 ;  /* 0x0000001fff2b7819 */ /* 0x000fe4000001140c */
[----:B------:R-:W-:-:S02]  /*18d0*/  IADD3 R30, P6, R12, UR12, RZ ;  /* 0x0000000c0c1e7c10 */ /* 0x000fc4000ffde0ff */
[----:B------:R-:W-:Y:S02]  /*18e0*/  SHF.R.S32.HI R45, RZ, 0x1f, R13 ;  /* 0x0000001fff2d7819 */ /* 0x000fe4000001140d */
[----:B------:R-:W-:Y:S02]  /*18f0*/  IADD3 R31, P1, R13, UR12, RZ ;  /* 0x0000000c0d1f7c10 */ /* 0x000fe4000ff3e0ff */
[----:B------:R-:W-:Y:S02]  /*1900*/  SHF.R.S32.HI R47, RZ, 0x1f, R14 ;  /* 0x0000001fff2f7819 */ /* 0x000fe4000001140e */
[----:B------:R-:W-:Y:S02]  /*1910*/  IADD3 R32, P2, R14, UR12, RZ ;  /* 0x0000000c0e207c10 */ /* 0x000fe4000ff5e0ff */
[----:B------:R-:W-:Y:S02]  /*1920*/  SHF.R.S32.HI R49, RZ, 0x1f, R15 ;  /* 0x0000001fff317819 */ /* 0x000fe4000001140f */
[----:B------:R-:W-:-:S02]  /*1930*/  IADD3 R34, P3, R15, UR12, RZ ;  /* 0x0000000c0f227c10 */ /* 0x000fc4000ff7e0ff */
[----:B------:R-:W-:Y:S02]  /*1940*/  SHF.R.S32.HI R51, RZ, 0x1f, R16 ;  /* 0x0000001fff337819 */ /* 0x000fe40000011410 */
[----:B------:R-:W-:Y:S02]  /*1950*/  IADD3 R36, P4, R16, UR12, RZ ;  /* 0x0000000c10247c10 */ /* 0x000fe4000ff9e0ff */
[----:B------:R-:W-:Y:S02]  /*1960*/  SHF.R.S32.HI R53, RZ, 0x1f, R17 ;  /* 0x0000001fff357819 */ /* 0x000fe40000011411 */
[----:B------:R-:W-:Y:S02]  /*1970*/  IADD3 R38, P5, R17, UR12, RZ ;  /* 0x0000000c11267c10 */ /* 0x000fe4000ffbe0ff */
[----:B------:R-:W-:Y:S02]  /*1980*/  SEL R13, RZ, 0x90, !P0 ;  /* 0x00000090ff0d7807 */ /* 0x000fe40004000000 */
[----:B------:R-:W-:-:S02]  /*1990*/  IADD3.X R43, R43, UR13, RZ, P6, !PT ;  /* 0x0000000d2b2b7c10 */ /* 0x000fc4000b7fe4ff */
[----:B------:R-:W-:Y:S02]  /*19a0*/  IADD3.X R45, R45, UR13, RZ, P1, !PT ;  /* 0x0000000d2d2d7c10 */ /* 0x000fe40008ffe4ff */
[----:B------:R-:W-:Y:S02]  /*19b0*/  SHF.R.S32.HI R55, RZ, 0x1f, R44 ;  /* 0x0000001fff377819 */ /* 0x000fe4000001142c */
[----:B------:R-:W-:Y:S02]  /*19c0*/  IADD3.X R47, R47, UR13, RZ, P2, !PT ;  /* 0x0000000d2f2f7c10 */ /* 0x000fe400097fe4ff */
[----:B------:R-:W-:Y:S02]  /*19d0*/  SHF.R.S32.HI R56, RZ, 0x1f, R46 ;  /* 0x0000001fff387819 */ /* 0x000fe4000001142e */
[----:B------:R-:W-:Y:S02]  /*19e0*/  IADD3.X R49, R49, UR13, RZ, P3, !PT ;  /* 0x0000000d31317c10 */ /* 0x000fe40009ffe4ff */
[----:B------:R-:W-:-:S02]  /*19f0*/  IADD3.X R51, R51, UR13, RZ, P4, !PT ;  /* 0x0000000d33337c10 */ /* 0x000fc4000a7fe4ff */
[----:B------:R-:W-:Y:S02]  /*1a00*/  IADD3.X R53, R53, UR13, RZ, P5, !PT ;  /* 0x0000000d35357c10 */ /* 0x000fe4000affe4ff */
[----:B------:R-:W-:Y:S02]  /*1a10*/  SHF.R.S32.HI R52, RZ, 0x1f, R18 ;  /* 0x0000001fff347819 */ /* 0x000fe40000011412 */
[----:B------:R-:W-:Y:S02]  /*1a20*/  IADD3 R40, P6, R18, UR12, RZ ;  /* 0x0000000c12287c10 */ /* 0x000fe4000ffde0ff */
[----:B------:R-:W-:Y:S02]  /*1a30*/  SHF.R.S32.HI R54, RZ, 0x1f, R19 ;  /* 0x0000001fff367819 */ /* 0x000fe40000011413 */
[----:B------:R-:W-:Y:S02]  /*1a40*/  IADD3 R42, P1, R19, UR12, RZ ;  /* 0x0000000c132a7c10 */ /* 0x000fe4000ff3e0ff */
[----:B------:R-:W-:-:S02]  /*1a50*/  IADD3 R44, P2, R44, UR12, RZ ;  /* 0x0000000c2c2c7c10 */ /* 0x000fc4000ff5e0ff */
[----:B------:R-:W-:Y:S02]  /*1a60*/  IADD3 R46, P3, R46, UR12, RZ ;  /* 0x0000000c2e2e7c10 */ /* 0x000fe4000ff7e0ff */
[----:B------:R-:W-:Y:S02]  /*1a70*/  SHF.R.S32.HI R57, RZ, 0x1f, R4 ;  /* 0x0000001fff397819 */ /* 0x000fe40000011404 */
[----:B------:R-:W-:Y:S02]  /*1a80*/  IADD3 R48, P4, R4, UR12, RZ ;  /* 0x0000000c04307c10 */ /* 0x000fe4000ff9e0ff */
[----:B------:R-:W-:Y:S02]  /*1a90*/  CS2R R4, SRZ ;  /* 0x0000000000047805 */ /* 0x000fe4000001ff00 */
[----:B------:R-:W-:Y:S02]  /*1aa0*/  IADD3 R50, P5, R58, UR10, RZ ;  /* 0x0000000a3a327c10 */ /* 0x000fe4000ffbe0ff */
[----:B------:R-:W-:-:S02]  /*1ab0*/  SEL R11, RZ, 0x88, !P0 ;  /* 0x00000088ff0b7807 */ /* 0x000fc40004000000 */
[----:B------:R-:W-:Y:S02]  /*1ac0*/  LOP3.LUT R60, R13, 0x7f, R0, 0x78, !PT ;  /* 0x0000007f0d3c7812 */ /* 0x000fe400078e7800 */
[----:B------:R-:W-:Y:S02]  /*1ad0*/  IADD3.X R52, R52, UR13, RZ, P6, !PT ;  /* 0x0000000d34347c10 */ /* 0x000fe4000b7fe4ff */
[----:B------:R-:W-:Y:S02]  /*1ae0*/  IADD3.X R54, R54, UR13, RZ, P1, !PT ;  /* 0x0000000d36367c10 */ /* 0x000fe40008ffe4ff */
[----:B------:R-:W-:Y:S02]  /*1af0*/  IADD3.X R55, R55, UR13, RZ, P2, !PT ;  /* 0x0000000d37377c10 */ /* 0x000fe400097fe4ff */
[----:B------:R-:W-:Y:S02]  /*1b00*/  IADD3.X R56, R56, UR13, RZ, P3, !PT ;  /* 0x0000000d38387c10 */ /* 0x000fe40009ffe4ff */
[----:B------:R-:W-:-:S02]  /*1b10*/  IADD3.X R57, R57, UR13, RZ, P4, !PT ;  /* 0x0000000d39397c10 */ /* 0x000fc4000a7fe4ff */
[----:B------:R-:W-:Y:S02]  /*1b20*/  LEA.HI.X.SX32 R58, R58, UR11, 0x1, P5 ;  /* 0x0000000b3a3a7c11 */ /* 0x000fe4000a8f0eff */
[----:B------:R-:W-:Y:S02]  /*1b30*/  LOP3.LUT R72, R11, 0x7f, R0, 0x78, !PT ;  /* 0x0000007f0b487812 */ /* 0x000fe400078e7800 */
[C---:B------:R-:W-:Y:S02]  /*1b40*/  LOP3.LUT R74, R60.reuse, 0x20, RZ, 0x3c, !PT ;  /* 0x000000203c4a7812 */ /* 0x040fe400078e3cff */
[C---:B------:R-:W-:Y:S02]  /*1b50*/  LOP3.LUT R68, R60.reuse, 0x40, RZ, 0x3c, !PT ;  /* 0x000000403c447812 */ /* 0x040fe400078e3cff */
[----:B------:R-:W-:Y:S02]  /*1b60*/  LOP3.LUT R66, R60, 0x60, RZ, 0x3c, !PT ;  /* 0x000000603c427812 */ /* 0x000fe400078e3cff */
[----:B------:R-:W-:-:S02]  /*1b70*/  LOP3.LUT R64, R23, 0x8, RZ, 0x3c, !PT ;  /* 0x0000000817407812 */ /* 0x000fc400078e3cff */
[----:B------:R-:W-:-:S07]  /*1b80*/  LOP3.LUT R70, R24, 0x40, RZ, 0x3c, !PT ;  /* 0x0000004018467812 */ /* 0x000fce00078e3cff */
.L_x_1:
[--C-:B------:R-:W-:Y:S02]  /*1b90*/  SHF.R.U32.HI R8, RZ, 0x4, R0.reuse ;  /* 0x00000004ff087819 */ /* 0x100fe40000011600 */
[----:B------:R-:W-:Y:S02]  /*1ba0*/  SHF.R.U32.HI R13, RZ, 0x4, R0 ;  /* 0x00000004ff0d7819 */ /* 0x000fe40000011600 */
[----:B------:R-:W-:Y:S01]  /*1bb0*/  PRMT R81, RZ, 0x7610, R81 ;  /* 0x00007610ff517816 */ /* 0x000fe20000000051 */
[C---:B------:R-:W-:Y:S01]  /*1bc0*/  VIADD R9, R8.reuse, 0x30 ;  /* 0x0000003008097836 */ /* 0x040fe20000000000 */
[----:B------:R-:W-:Y:S01]  /*1bd0*/  SGXT.U32 R13, R13, 0x4 ;  /* 0x000000040d0d781a */ /* 0x000fe20000000000 */
[----:B------:R-:W-:Y:S01]  /*1be0*/  VIADD R8, R8, 0x70 ;  /* 0x0000007008087836 */ /* 0x000fe20000000000 */
[----:B------:R-:W-:Y:S02]  /*1bf0*/  PRMT R79, RZ, 0x7610, R79 ;  /* 0x00007610ff4f7816 */ /* 0x000fe4000000004f */
[----:B------:R-:W-:-:S02]  /*1c00*/  ISETP.GE.AND P1, PT, R9, UR5, PT ;  /* 0x0000000509007c0c */ /* 0x000fc4000bf26270 */
[C---:B------:R-:W-:Y:S02]  /*1c10*/  LOP3.LUT R9, R13.reuse, 0x10, RZ, 0xfc, !PT ;  /* 0x000000100d097812 */ /* 0x040fe400078efcff */
[----:B------:R-:W-:Y:S02]  /*1c20*/  LOP3.LUT R10, R13, 0x20, RZ, 0xfc, !PT ;  /* 0x000000200d0a7812 */ /* 0x000fe400078efcff */
[----:B------:R-:W-:Y:S02]  /*1c30*/  ISETP.GE.AND P5, PT, R9, UR5, PT ;  /* 0x0000000509007c0c */ /* 0x000fe4000bfa6270 */
[----:B------:R-:W-:Y:S02]  /*1c40*/  ISETP.GE.AND P2, PT, R10, UR5, PT ;  /* 0x000000050a007c0c */ /* 0x000fe4000bf46270 */
[----:B------:R-:W-:Y:S02]  /*1c50*/  IADD3 R10, P3, R75, R50, RZ ;  /* 0x000000324b0a7210 */ /* 0x000fe40007f7e0ff */
[----:B------:R-:W-:-:S02]  /*1c60*/  ISETP.GE.AND P6, PT, R13, UR5, PT ;  /* 0x000000050d007c0c */ /* 0x000fc4000bfc6270 */
[----:B------:R-:W-:Y:S02]  /*1c70*/  ISETP.GE.AND P0, PT, R8, UR5, PT ;  /* 0x0000000508007c0c */ /* 0x000fe4000bf06270 */
[----:B------:R-:W-:Y:S02]  /*1c80*/  IADD3 R8, P4, R65, R50, RZ ;  /* 0x0000003241087210 */ /* 0x000fe40007f9e0ff */
[-C--:B------:R-:W-:Y:S02]  /*1c90*/  LEA.HI.X.SX32 R11, R75, R58.reuse, 0x1, P3 ;  /* 0x0000003a4b0b7211 */ /* 0x080fe400018f0eff */
[----:B------:R-:W-:Y:S02]  /*1ca0*/  LOP3.LUT R14, R13, 0x50, RZ, 0xfc, !PT ;  /* 0x000000500d0e7812 */ /* 0x000fe400078efcff */
[----:B------:R-:W-:Y:S01]  /*1cb0*/  LEA.HI.X.SX32 R9, R65, R58, 0x1, P4 ;  /* 0x0000003a41097211 */ /* 0x000fe200020f0eff */
[----:B------:R-:W2:Y:S01]  /*1cc0*/  @!P5 LDG.E.U8 R81, desc[UR6][R10.64] ;  /* 0x000000060a51d981 */ /* 0x000ea2000c1e1100 */
[----:B------:R-:W-:-:S02]  /*1cd0*/  ISETP.GE.AND P4, PT, R14, UR5, PT ;  /* 0x000000050e007c0c */ /* 0x000fc4000bf86270 */
[----:B------:R-:W-:Y:S01]  /*1ce0*/  LOP3.LUT R12, R13, 0x40, RZ, 0xfc, !PT ;  /* 0x000000400d0c7812 */ /* 0x000fe200078efcff */
[----:B------:R0:W3:Y:S01]  /*1cf0*/  @!P6 LDG.E.U8 R79, desc[UR6][R8.64] ;  /* 0x00000006084fe981 */ /* 0x0000e2000c1e1100 */
[C---:B------:R-:W-:Y:S02]  /*1d00*/  IADD3 R14, P5, R63.reuse, R50, RZ ;  /* 0x000000323f0e7210 */ /* 0x040fe40007fbe0ff */
[----:B------:R-:W-:Y:S02]  /*1d10*/  PRMT R85, RZ, 0x7610, R85 ;  /* 0x00007610ff557816 */ /* 0x000fe40000000055 */
[----:B------:R-:W-:Y:S02]  /*1d20*/  ISETP.GE.AND P3, PT, R12, UR5, PT ;  /* 0x000000050c007c0c */ /* 0x000fe4000bf66270 */
[----:B------:R-:W-:Y:S02]  /*1d30*/  LEA.HI.X.SX32 R15, R63, R58, 0x1, P5 ;  /* 0x0000003a3f0f7211 */ /* 0x000fe400028f0eff */
[----:B------:R-:W-:-:S02]  /*1d40*/  IADD3 R12, P6, R73, R50, RZ ;  /* 0x00000032490c7210 */ /* 0x000fc40007fde0ff */
[----:B------:R-:W-:Y:S01]  /*1d50*/  LOP3.LUT R16, R13, 0x60, RZ, 0xfc, !PT ;  /* 0x000000600d107812 */ /* 0x000fe200078efcff */
[----:B------:R1:W4:Y:S01]  /*1d60*/  @!P1 LDG.E.U8 R85, desc[UR6][R14.64] ;  /* 0x000000060e559981 */ /* 0x000322000c1e1100 */
[----:B------:R-:W-:Y:S02]  /*1d70*/  PRMT R83, RZ, 0x7610, R83 ;  /* 0x00007610ff537816 */ /* 0x000fe40000000053 */
[----:B------:R-:W-:Y:S02]  /*1d80*/  LEA.HI.X.SX32 R13, R73, R58, 0x1, P6 ;  /* 0x0000003a490d7211 */ /* 0x000fe400030f0eff */
[C---:B0-----:R-:W-:Y:S02]  /*1d90*/  IADD3 R8, P1, R69.reuse, R50, RZ ;  /* 0x0000003245087210 */ /* 0x041fe40007f3e0ff */
[----:B------:R-:W-:Y:S01]  /*1da0*/  ISETP.GE.AND P5, PT, R16, UR5, PT ;  /* 0x0000000510007c0c */ /* 0x000fe2000bfa6270 */
[----:B------:R0:W5:Y:S01]  /*1db0*/  @!P2 LDG.E.U8 R83, desc[UR6][R12.64] ;  /* 0x000000060c53a981 */ /* 0x000162000c1e1100 */
[----:B------:R-:W-:-:S02]  /*1dc0*/  LEA.HI.X.SX32 R9, R69, R58, 0x1, P1 ;  /* 0x0000003a45097211 */ /* 0x000fc400008f0eff */
[-C--:B------:R-:W-:Y:S02]  /*1dd0*/  IADD3 R16, P6, R71, R50.reuse, RZ ;  /* 0x0000003247107210 */ /* 0x080fe40007fde0ff */
[-C--:B------:R-:W-:Y:S02]  /*1de0*/  IADD3 R10, P2, R67, R50.reuse, RZ ;  /* 0x00000032430a7210 */ /* 0x080fe40007f5e0ff */
[----:B------:R-:W-:Y:S02]  /*1df0*/  IADD3 R18, P1, R61, R50, RZ ;  /* 0x000000323d127210 */ /* 0x000fe40007f3e0ff */
[----:B------:R-:W-:Y:S02]  /*1e00*/  PRMT R87, RZ, 0x7610, R87 ;  /* 0x00007610ff577816 */ /* 0x000fe40000000057 */
[----:B------:R-:W-:Y:S02]  /*1e10*/  PRMT R89, RZ, 0x7610, R89 ;  /* 0x00007610ff597816 */ /* 0x000fe40000000059 */
[----:B------:R-:W-:-:S02]  /*1e20*/  PRMT R91, RZ, 0x7610, R91 ;  /* 0x00007610ff5b7816 */ /* 0x000fc4000000005b */
[----:B-1----:R-:W-:Y:S02]  /*1e30*/  PRMT R15, RZ, 0x7610, R15 ;  /* 0x00007610ff0f7816 */ /* 0x002fe4000000000f */
[-C--:B------:R-:W-:Y:S01]  /*1e40*/  LEA.HI.X.SX32 R17, R71, R58.reuse, 0x1, P6 ;  /* 0x0000003a47117211 */ /* 0x080fe200030f0eff */
[----:B------:R1:W5:Y:S01]  /*1e50*/  @!P4 LDG.E.U8 R89, desc[UR6][R8.64] ;  /* 0x000000060859c981 */ /* 0x000362000c1e1100 */
[-C--:B------:R-:W-:Y:S02]  /*1e60*/  LEA.HI.X.SX32 R11, R67, R58.reuse, 0x1, P2 ;  /* 0x0000003a430b7211 */ /* 0x080fe400010f0eff */
[----:B------:R-:W-:Y:S01]  /*1e70*/  LEA.HI.X.SX32 R19, R61, R58, 0x1, P1 ;  /* 0x0000003a3d137211 */ /* 0x000fe200008f0eff */
[----:B------:R-:W5:Y:S04]  /*1e80*/  @!P3 LDG.E.U8 R87, desc[UR6][R16.64] ;  /* 0x000000061057b981 */ /* 0x000f68000c1e1100 */
[----:B------:R1:W5:Y:S04]  /*1e90*/  @!P5 LDG.E.U8 R91, desc[UR6][R10.64] ;  /* 0x000000060a5bd981 */ /* 0x000368000c1e1100 */
[----:B------:R-:W5:Y:S01]  /*1ea0*/  @!P0 LDG.E.U8 R15, desc[UR6][R18.64] ;  /* 0x00000006120f8981 */ /* 0x000f62000c1e1100 */
[----:B------:R-:W-:Y:S01]  /*1eb0*/  BAR.SYNC.DEFER_BLOCKING 0x0 ;  /* 0x0000000000007b1d */ /* 0x000fe20000010000 */
[----:B0-----:R-:W-:-:S02]  /*1ec0*/  LOP3.LUT R12, R0, 0x7f, RZ, 0xc0, !PT ;  /* 0x0000007f000c7812 */ /* 0x001fc400078ec0ff */
[C---:B------:R-:W-:Y:S02]  /*1ed0*/  IADD3 RZ, P1, R59.reuse, R48, RZ ;  /* 0x000000303bff7210 */ /* 0x040fe40007f3e0ff */
[----:B------:R-:W-:Y:S02]  /*1ee0*/  SHF.R.S32.HI R76, RZ, 0x1f, R59 ;  /* 0x0000001fff4c7819 */ /* 0x000fe4000001143b */
[----:B------:R-:W-:Y:S02]  /*1ef0*/  ISETP.GE.AND P0, PT, R12, UR5, PT ;  /* 0x000000050c007c0c */ /* 0x000fe4000bf06270 */
[C---:B------:R-:W-:Y:S01]  /*1f00*/  IADD3 RZ, P3, R59.reuse, R46, RZ ;  /* 0x0000002e3bff7210 */ /* 0x040fe20007f7e0ff */
[C---:B-1----:R-:W-:Y:S01]  /*1f10*/  IMAD.X R9, R76.reuse, 0x1, R57, P1 ;  /* 0x000000014c097824 */ /* 0x042fe200008e0639 */
[C---:B------:R-:W-:Y:S02]  /*1f20*/  IADD3 RZ, P2, R59.reuse, R44, RZ ;  /* 0x0000002c3bff7210 */ /* 0x040fe40007f5e0ff */
[C---:B------:R-:W-:Y:S01]  /*1f30*/  IADD3 RZ, P1, R59.reuse, R42, RZ ;  /* 0x0000002a3bff7210 */ /* 0x040fe20007f3e0ff */
[C---:B------:R-:W-:Y:S01]  /*1f40*/  IMAD.IADD R8, R59.reuse, 0x1, R48 ;  /* 0x000000013b087824 */ /* 0x040fe200078e0230 */
[----:B------:R-:W-:Y:S01]  /*1f50*/  PRMT R135, RZ, 0x7610, R135 ;  /* 0x00007610ff877816 */ /* 0x000fe20000000087 */
[C---:B------:R-:W-:Y:S01]  /*1f60*/  IMAD.X R11, R76.reuse, 0x1, R56, P3 ;  /* 0x000000014c0b7824 */ /* 0x040fe200018e0638 */
[----:B------:R-:W-:Y:S01]  /*1f70*/  PRMT R137, RZ, 0x7610, R137 ;  /* 0x00007610ff897816 */ /* 0x000fe20000000089 */
[C---:B------:R-:W-:Y:S01]  /*1f80*/  IMAD.IADD R10, R59.reuse, 0x1, R46 ;  /* 0x000000013b0a7824 */ /* 0x040fe200078e022e */
[C---:B------:R-:W-:Y:S01]  /*1f90*/  IADD3 RZ, P3, R59.reuse, R40, RZ ;  /* 0x000000283bff7210 */ /* 0x040fe20007f7e0ff */
[C---:B------:R-:W-:Y:S01]  /*1fa0*/  IMAD.X R13, R76.reuse, 0x1, R55, P2 ;  /* 0x000000014c0d7824 */ /* 0x040fe200010e0637 */
[C---:B------:R-:W-:Y:S01]  /*1fb0*/  IADD3 RZ, P2, R59.reuse, R38, RZ ;  /* 0x000000263bff7210 */ /* 0x040fe20007f5e0ff */
[C---:B------:R-:W-:Y:S01]  /*1fc0*/  IMAD.IADD R12, R59.reuse, 0x1, R44 ;  /* 0x000000013b0c7824 */ /* 0x040fe200078e022c */
[----:B------:R-:W-:Y:S01]  /*1fd0*/  PRMT R139, RZ, 0x7610, R139 ;  /* 0x00007610ff8b7816 */ /* 0x000fe2000000008b */
[C---:B------:R-:W-:Y:S01]  /*1fe0*/  IMAD.IADD R14, R59.reuse, 0x1, R42 ;  /* 0x000000013b0e7824 */ /* 0x040fe200078e022a */
[----:B------:R-:W-:Y:S01]  /*1ff0*/  PRMT R141, RZ, 0x7610, R141 ;  /* 0x00007610ff8d7816 */ /* 0x000fe2000000008d */
[----:B------:R-:W-:Y:S01]  /*2000*/  IMAD.X R17, R76, 0x1, R53, P2 ;  /* 0x000000014c117824 */ /* 0x000fe200010e0635 */
[----:B------:R-:W-:Y:S01]  /*2010*/  PRMT R143, RZ, 0x7610, R143 ;  /* 0x00007610ff8f7816 */ /* 0x000fe2000000008f */
[----:B------:R-:W-:Y:S01]  /*2020*/  IMAD.IADD R16, R59, 0x1, R38 ;  /* 0x000000013b107824 */ /* 0x000fe200078e0226 */
[----:B------:R-:W-:-:S02]  /*2030*/  PRMT R145, RZ, 0x7610, R145 ;  /* 0x00007610ff917816 */ /* 0x000fc40000000091 */
[----:B------:R-:W-:Y:S02]  /*2040*/  IADD3 RZ, P2, R59, R34, RZ ;  /* 0x000000223bff7210 */ /* 0x000fe40007f5e0ff */
[----:B------:R-:W-:Y:S02]  /*2050*/  PRMT R149, RZ, 0x7610, R149 ;  /* 0x00007610ff957816 */ /* 0x000fe40000000095 */
[----:B------:R-:W-:Y:S02]  /*2060*/  PRMT R147, RZ, 0x7610, R147 ;  /* 0x00007610ff937816 */ /* 0x000fe40000000093 */
[----:B------:R-:W-:Y:S02]  /*2070*/  PRMT R151, RZ, 0x7610, R151 ;  /* 0x00007610ff977816 */ /* 0x000fe40000000097 */
[----:B------:R-:W-:Y:S02]  /*2080*/  PRMT R159, RZ, 0x7610, R159 ;  /* 0x00007610ff9f7816 */ /* 0x000fe4000000009f */
[----:B------:R-:W-:-:S02]  /*2090*/  PRMT R153, RZ, 0x7610, R153 ;  /* 0x00007610ff997816 */ /* 0x000fc40000000099 */
[----:B------:R-:W-:Y:S02]  /*20a0*/  PRMT R161, RZ, 0x7610, R161 ;  /* 0x00007610ffa17816 */ /* 0x000fe400000000a1 */
[----:B------:R-:W-:Y:S02]  /*20b0*/  PRMT R155, RZ, 0x7610, R155 ;  /* 0x00007610ff9b7816 */ /* 0x000fe4000000009b */
[----:B------:R-:W-:Y:S02]  /*20c0*/  PRMT R163, RZ, 0x7610, R163 ;  /* 0x00007610ffa37816 */ /* 0x000fe400000000a3 */
[----:B------:R-:W-:Y:S02]  /*20d0*/  PRMT R157, RZ, 0x7610, R157 ;  /* 0x00007610ff9d7816 */ /* 0x000fe4000000009d */
[----:B------:R-:W-:Y:S01]  /*20e0*/  PRMT R165, RZ, 0x7610, R165 ;  /* 0x00007610ffa57816 */ /* 0x000fe200000000a5 */
[----:B--2---:R-:W-:Y:S04]  /*20f0*/  STS.U8 [R72+UR4+0x100], R81 ;  /* 0x0001005148007988 */ /* 0x004fe80008000004 */
[----:B---3--:R-:W-:Y:S04]  /*2100*/  STS.U8 [R72+UR4], R79 ;  /* 0x0000004f48007988 */ /* 0x008fe80008000004 */
[----:B----4-:R-:W-:Y:S04]  /*2110*/  STS.U8 [R72+UR4+0x300], R85 ;  /* 0x0003005548007988 */ /* 0x010fe80008000004 */
[----:B-----5:R-:W-:Y:S04]  /*2120*/  STS.U8 [R72+UR4+0x200], R83 ;  /* 0x0002005348007988 */ /* 0x020fe80008000004 */
[----:B------:R-:W-:Y:S04]  /*2130*/  STS.U8 [R72+UR4+0x500], R89 ;  /* 0x0005005948007988 */ /* 0x000fe80008000004 */
[----:B------:R-:W-:Y:S04]  /*2140*/  STS.U8 [R72+UR4+0x400], R87 ;  /* 0x0004005748007988 */ /* 0x000fe80008000004 */
[----:B------:R-:W-:Y:S04]  /*2150*/  STS.U8 [R72+UR4+0x600], R91 ;  /* 0x0006005b48007988 */ /* 0x000fe80008000004 */
[----:B------:R0:W-:Y:S01]  /*2160*/  STS.U8 [R72+UR4+0x700], R15 ;  /* 0x0007000f48007988 */ /* 0x0001e20008000004 */
[----:B------:R-:W-:Y:S01]  /*2170*/  BAR.SYNC.DEFER_BLOCKING 0x0 ;  /* 0x0000000000007b1d */ /* 0x000fe20000010000 */
[----:B0-----:R-:W-:Y:S01]  /*2180*/  IMAD.X R15, R76, 0x1, R54, P1 ;  /* 0x000000014c0f7824 */ /* 0x001fe200008e0636 */
[----:B------:R-:W-:-:S04]  /*2190*/  IADD3 RZ, P1, R59, R36, RZ ;  /* 0x000000243bff7210 */ /* 0x000fc80007f3e0ff */
[----:B------:R0:W2:Y:S04]  /*21a0*/  @!P0 LDG.E.U8 R135, desc[UR6][R8.64] ;  /* 0x0000000608878981 */ /* 0x0000a8000c1e1100 */
[----:B------:R1:W3:Y:S04]  /*21b0*/  @!P0 LDG.E.U8 R137, desc[UR6][R10.64] ;  /* 0x000000060a898981 */ /* 0x0002e8000c1e1100 */
[----:B------:R4:W5:Y:S01]  /*21c0*/  @!P0 LDG.E.U8 R139, desc[UR6][R12.64] ;  /* 0x000000060c8b8981 */ /* 0x000962000c1e1100 */
[C---:B0-----:R-:W-:Y:S01]  /*21d0*/  IMAD.X R9, R76.reuse, 0x1, R52, P3 ;  /* 0x000000014c097824 */ /* 0x041fe200018e0634 */
[C---:B------:R-:W-:Y:S01]  /*21e0*/  IADD3 R18, P3, R59.reuse, R31, RZ ;  /* 0x0000001f3b127210 */ /* 0x040fe20007f7e0ff */
[C---:B------:R-:W-:Y:S01]  /*21f0*/  IMAD.IADD R8, R59.reuse, 0x1, R40 ;  /* 0x000000013b087824 */ /* 0x040fe200078e0228 */
[----:B------:R0:W5:Y:S01]  /*2200*/  @!P0 LDG.E.U8 R141, desc[UR6][R14.64] ;  /* 0x000000060e8d8981 */ /* 0x000162000c1e1100 */
[C---:B-1----:R-:W-:Y:S01]  /*2210*/  IMAD.X R11, R76.reuse, 0x1, R51, P1 ;  /* 0x000000014c0b7824 */ /* 0x042fe200008e0633 */
[C---:B------:R-:W-:Y:S01]  /*2220*/  IADD3 RZ, P1, R59.reuse, R32, RZ ;  /* 0x000000203bff7210 */ /* 0x040fe20007f3e0ff */
[----:B------:R-:W-:Y:S01]  /*2230*/  IMAD.X R19, R76, 0x1, R45, P3 ;  /* 0x000000014c137824 */ /* 0x000fe200018e062d */
[----:B------:R1:W3:Y:S01]  /*2240*/  @!P0 LDG.E.U8 R143, desc[UR6][R8.64] ;  /* 0x00000006088f8981 */ /* 0x0002e2000c1e1100 */
[----:B----4-:R-:W-:-:S02]  /*2250*/  IMAD.IADD R12, R59, 0x1, R34 ;  /* 0x000000013b0c7824 */ /* 0x010fc400078e0222 */
[C---:B------:R-:W-:Y:S01]  /*2260*/  IMAD.X R13, R76.reuse, 0x1, R49, P2 ;  /* 0x000000014c0d7824 */ /* 0x040fe200010e0631 */
[----:B------:R4:W5:Y:S01]  /*2270*/  @!P0 LDG.E.U8 R145, desc[UR6][R16.64] ;  /* 0x0000000610918981 */ /* 0x000962000c1e1100 */
[C---:B------:R-:W-:Y:S02]  /*2280*/  IMAD.IADD R10, R59.reuse, 0x1, R36 ;  /* 0x000000013b0a7824 */ /* 0x040fe400078e0224 */
[----:B0-----:R-:W-:Y:S01]  /*2290*/  IMAD.X R15, R76, 0x1, R47, P1 ;  /* 0x000000014c0f7824 */ /* 0x001fe200008e062f */
[C---:B------:R-:W-:Y:S01]  /*22a0*/  IADD3 R78, P1, R59.reuse, R27, RZ ;  /* 0x0000001b3b4e7210 */ /* 0x040fe20007f3e0ff */
[C---:B------:R-:W-:Y:S01]  /*22b0*/  IMAD.IADD R14, R59.reuse, 0x1, R32 ;  /* 0x000000013b0e7824 */ /* 0x040fe200078e0220 */
[C---:B-1----:R-:W-:Y:S01]  /*22c0*/  IADD3 R8, P3, R59.reuse, R30, RZ ;  /* 0x0000001e3b087210 */ /* 0x042fe20007f7e0ff */
[----:B------:R0:W5:Y:S01]  /*22d0*/  @!P0 LDG.E.U8 R149, desc[UR6][R12.64] ;  /* 0x000000060c958981 */ /* 0x000162000c1e1100 */
[----:B----4-:R-:W-:-:S03]  /*22e0*/  IADD3 R16, P2, R59, R28, RZ ;  /* 0x0000001c3b107210 */ /* 0x010fc60007f5e0ff */
[C---:B------:R-:W-:Y:S01]  /*22f0*/  IMAD.X R9, R76.reuse, 0x1, R43, P3 ;  /* 0x000000014c097824 */ /* 0x040fe200018e062b */
[----:B------:R1:W4:Y:S01]  /*2300*/  @!P0 LDG.E.U8 R147, desc[UR6][R10.64] ;  /* 0x000000060a938981 */ /* 0x000322000c1e1100 */
[C---:B------:R-:W-:Y:S02]  /*2310*/  IMAD.X R79, R76.reuse, 0x1, R37, P1 ;  /* 0x000000014c4f7824 */ /* 0x040fe400008e0625 */
[----:B------:R-:W-:Y:S01]  /*2320*/  IMAD.X R17, R76, 0x1, R39, P2 ;  /* 0x000000014c117824 */ /* 0x000fe200010e0627 */
[----:B------:R1:W5:Y:S01]  /*2330*/  @!P0 LDG.E.U8 R151, desc[UR6][R14.64] ;  /* 0x000000060e978981 */ /* 0x000362000c1e1100 */
[----:B0-----:R-:W-:-:S03]  /*2340*/  IADD3 R12, P3, R59, R26, RZ ;  /* 0x0000001a3b0c7210 */ /* 0x001fc60007f7e0ff */
[----:B------:R0:W4:Y:S01]  /*2350*/  @!P0 LDG.E.U8 R159, desc[UR6][R16.64] ;  /* 0x00000006109f8981 */ /* 0x000122000c1e1100 */
[----:B-1----:R-:W-:-:S03]  /*2360*/  IADD3 R10, P1, R59, R29, RZ ;  /* 0x0000001d3b0a7210 */ /* 0x002fc60007f3e0ff */
[----:B------:R1:W4:Y:S01]  /*2370*/  @!P0 LDG.E.U8 R153, desc[UR6][R18.64] ;  /* 0x0000000612998981 */ /* 0x000322000c1e1100 */
[----:B------:R-:W-:Y:S01]  /*2380*/  IADD3 R14, P2, R59, R25, RZ ;  /* 0x000000193b0e7210 */ /* 0x000fe20007f5e0ff */
[C---:B------:R-:W-:Y:S02]  /*2390*/  IMAD.X R13, R76.reuse, 0x1, R35, P3 ;  /* 0x000000014c0d7824 */ /* 0x040fe400018e0623 */
[----:B------:R1:W4:Y:S01]  /*23a0*/  @!P0 LDG.E.U8 R161, desc[UR6][R78.64] ;  /* 0x000000064ea18981 */ /* 0x000322000c1e1100 */
[C---:B------:R-:W-:Y:S02]  /*23b0*/  IMAD.X R11, R76.reuse, 0x1, R41, P1 ;  /* 0x000000014c0b7824 */ /* 0x040fe400008e0629 */
[----:B------:R-:W-:Y:S01]  /*23c0*/  IMAD.X R15, R76, 0x1, R33, P2 ;  /* 0x000000014c0f7824 */ /* 0x000fe200010e0621 */
[----:B------:R-:W4:Y:S04]  /*23d0*/  @!P0 LDG.E.U8 R155, desc[UR6][R8.64] ;  /* 0x00000006089b8981 */ /* 0x000f28000c1e1100 */
[----:B------:R1:W4:Y:S04]  /*23e0*/  @!P0 LDG.E.U8 R163, desc[UR6][R12.64] ;  /* 0x000000060ca38981 */ /* 0x000328000c1e1100 */
[----:B------:R-:W4:Y:S04]  /*23f0*/  @!P0 LDG.E.U8 R157, desc[UR6][R10.64] ;  /* 0x000000060a9d8981 */ /* 0x000f28000c1e1100 */
[----:B------:R1:W4:Y:S04]  /*2400*/  @!P0 LDG.E.U8 R165, desc[UR6][R14.64] ;  /* 0x000000060ea58981 */ /* 0x000328000c1e1100 */
[----:B0-----:R-:W-:Y:S04]  /*2410*/  LDS.U8 R16, [R23+UR4] ;  /* 0x0000000417107984 */ /* 0x001fe80008000000 */
[----:B------:R-:W0:Y:S04]  /*2420*/  LDS.U8 R17, [R23+UR4+0x10] ;  /* 0x0000100417117984 */ /* 0x000e280008000000 */
[----:B-1----:R-:W-:Y:S04]  /*2430*/  LDS.U8 R18, [R23+UR4+0x20] ;  /* 0x0000200417127984 */ /* 0x002fe80008000000 */
[----:B------:R-:W-:Y:S04]  /*2440*/  LDS.U8 R19, [R23+UR4+0x30] ;  /* 0x0000300417137984 */ /* 0x000fe80008000000 */
[----:B------:R-:W-:Y:S04]  /*2450*/  LDS.U8 R78, [R23+UR4+0x100] ;  /* 0x00010004174e7984 */ /* 0x000fe80008000000 */
[----:B------:R-:W1:Y:S04]  /*2460*/  LDS.U8 R81, [R23+UR4+0x110] ;  /* 0x0001100417517984 */ /* 0x000e680008000000 */
[----:B------:R-:W-:Y:S04]  /*2470*/  LDS.U8 R80, [R23+UR4+0x120] ;  /* 0x0001200417507984 */ /* 0x000fe80008000000 */
[----:B------:R-:W-:Y:S04]  /*2480*/  LDS.U8 R83, [R23+UR4+0x130] ;  /* 0x0001300417537984 */ /* 0x000fe80008000000 */
[----:B------:R-:W-:Y:S04]  /*2490*/  LDS.U8 R12, [R64+UR4] ;  /* 0x00000004400c7984 */ /* 0x000fe80008000000 */
[----:B------:R-:W1:Y:S04]  /*24a0*/  LDS.U8 R13, [R64+UR4+0x10] ;  /* 0x00001004400d7984 */ /* 0x000e680008000000 */
[----:B------:R-:W-:Y:S04]  /*24b0*/  LDS.U8 R106, [R64+UR4+0x20] ;  /* 0x00002004406a7984 */ /* 0x000fe80008000000 */
        /* <DEDUP_REMOVED lines=52> */
[----:B------:R-:W-:Y:S01]  /*2800*/  LDS.U8 R79, [R64+UR4+0x730] ;  /* 0x00073004404f7984 */ /* 0x000fe20008000000 */
[----:B------:R-:W-:Y:S06]  /*2810*/  BAR.SYNC.DEFER_BLOCKING 0x0 ;  /* 0x0000000000007b1d */ /* 0x000fec0000010000 */
[----:B--2---:R-:W-:Y:S04]  /*2820*/  STS.U8 [R60+UR4], R135 ;  /* 0x000000873c007988 */ /* 0x004fe80008000004 */
[----:B---3--:R-:W-:Y:S04]  /*2830*/  STS.U8 [R60+UR4+0x400], R143 ;  /* 0x0004008f3c007988 */ /* 0x008fe80008000004 */
[----:B-----5:R-:W-:Y:S04]  /*2840*/  STS.U8 [R60+UR4+0x800], R151 ;  /* 0x000800973c007988 */ /* 0x020fe80008000004 */
[----:B----4-:R-:W-:Y:S04]  /*2850*/  STS.U8 [R60+UR4+0xc00], R159 ;  /* 0x000c009f3c007988 */ /* 0x010fe80008000004 */
[----:B------:R-:W-:Y:S04]  /*2860*/  STS.U8 [R74+UR4+0x100], R137 ;  /* 0x000100894a007988 */ /* 0x000fe80008000004 */
        /* <DEDUP_REMOVED lines=10> */
[----:B------:R-:W-:Y:S01]  /*2910*/  STS.U8 [R66+UR4+0xf00], R165 ;  /* 0x000f00a542007988 */ /* 0x000fe20008000004 */
[----:B------:R-:W-:Y:S06]  /*2920*/  BAR.SYNC.DEFER_BLOCKING 0x0 ;  /* 0x0000000000007b1d */ /* 0x000fec0000010000 */
[----:B------:R-:W2:Y:S01]  /*2930*/  LDSM.16.M88.4 R8, [R24+UR4] ;  /* 0x000000041808783b */ /* 0x000ea20008000200 */
[----:B0-----:R-:W-:-:S02]  /*2940*/  IMAD R16, R17, 0x100, R16 ;  /* 0x0000010011107824 */ /* 0x001fc400078e0210 */
[----:B-1----:R-:W-:Y:S02]  /*2950*/  IMAD R78, R81, 0x100, R78 ;  /* 0x00000100514e7824 */ /* 0x002fe400078e024e */
[----:B------:R-:W-:Y:S02]  /*2960*/  IMAD R13, R13, 0x100, R12 ;  /* 0x000001000d0d7824 */ /* 0x000fe400078e020c */
[----:B------:R-:W-:Y:S01]  /*2970*/  IMAD R15, R15, 0x100, R14 ;  /* 0x000001000f0f7824 */ /* 0x000fe200078e020e */
[----:B------:R-:W-:Y:S02]  /*2980*/  F2FP.F16.E4M3.UNPACK_B R12, R16 ;  /* 0x00000010ff0c723e */ /* 0x000fe400020006ff */
[----:B------:R-:W-:Y:S02]  /*2990*/  F2FP.F16.E4M3.UNPACK_B R14, R78 ;  /* 0x0000004eff0e723e */ /* 0x000fe400020006ff */
[----:B------:R-:W-:Y:S02]  /*29a0*/  F2FP.F16.E4M3.UNPACK_B R13, R13 ;  /* 0x0000000dff0d723e */ /* 0x000fe400020006ff */
[----:B------:R-:W-:-:S02]  /*29b0*/  F2FP.F16.E4M3.UNPACK_B R15, R15 ;  /* 0x0000000fff0f723e */ /* 0x000fc400020006ff */
[----:B--2---:R-:W-:Y:S02]  /*29c0*/  F2FP.F16.E4M3.UNPACK_B R16, R8 ;  /* 0x00000008ff10723e */ /* 0x004fe400020006ff */
[----:B------:R-:W-:-:S07]  /*29d0*/  F2FP.F16.E4M3.UNPACK_B R17, R9 ;  /* 0x00000009ff11723e */ /* 0x000fce00020006ff */
[----:B------:R-:W-:Y:S01]  /*29e0*/  HMMA.16816.F32 R12, R12, R16, R4 ;  /* 0x000000100c0c723c */ /* 0x000fe20000001804 */
[----:B------:R-:W-:-:S06]  /*29f0*/  F2FP.F16.E4M3.UNPACK_B R8, R8.H1 ;  /* 0x00000008ff08723e */ /* 0x000fcc00030006ff */
[----:B------:R-:W-:Y:S02]  /*2a00*/  IMAD R4, R19, 0x100, R18 ;  /* 0x0000010013047824 */ /* 0x000fe400078e0212 */
[----:B------:R-:W-:Y:S02]  /*2a10*/  IMAD R6, R83, 0x100, R80 ;  /* 0x0000010053067824 */ /* 0x000fe400078e0250 */
[----:B------:R-:W-:Y:S02]  /*2a20*/  IMAD R5, R109, 0x100, R106 ;  /* 0x000001006d057824 */ /* 0x000fe400078e026a */
[----:B------:R-:W-:Y:S01]  /*2a30*/  IMAD R7, R111, 0x100, R108 ;  /* 0x000001006f077824 */ /* 0x000fe200078e026c */
[----:B------:R-:W-:Y:S02]  /*2a40*/  F2FP.F16.E4M3.UNPACK_B R4, R4 ;  /* 0x00000004ff04723e */ /* 0x000fe400020006ff */
[----:B------:R-:W-:Y:S02]  /*2a50*/  F2FP.F16.E4M3.UNPACK_B R6, R6 ;  /* 0x00000006ff06723e */ /* 0x000fe400020006ff */
[----:B------:R-:W-:-:S02]  /*2a60*/  F2FP.F16.E4M3.UNPACK_B R5, R5 ;  /* 0x00000005ff05723e */ /* 0x000fc400020006ff */
[----:B------:R-:W-:Y:S02]  /*2a70*/  F2FP.F16.E4M3.UNPACK_B R7, R7 ;  /* 0x00000007ff07723e */ /* 0x000fe400020006ff */
[----:B------:R-:W-:-:S07]  /*2a80*/  F2FP.F16.E4M3.UNPACK_B R9, R9.H1 ;  /* 0x00000009ff09723e */ /* 0x000fce00030006ff */
[----:B------:R-:W-:Y:S01]  /*2a90*/  HMMA.16816.F32 R12, R4, R8, R12 ;  /* 0x00000008040c723c */ /* 0x000fe2000000180c */
[----:B------:R-:W-:Y:S01]  /*2aa0*/  IMAD R16, R85, 0x100, R82 ;  /* 0x0000010055107824 */ /* 0x000fe200078e0252 */
[----:B------:R-:W0:Y:S01]  /*2ab0*/  LDSM.16.M88.4 R4, [R70+UR4] ;  /* 0x000000044604783b */ /* 0x000e220008000200 */
[----:B------:R-:W-:Y:S02]  /*2ac0*/  IMAD R18, R89, 0x100, R86 ;  /* 0x0000010059127824 */ /* 0x000fe400078e0256 */
[----:B------:R-:W-:Y:S02]  /*2ad0*/  IMAD R17, R113, 0x100, R110 ;  /* 0x0000010071117824 */ /* 0x000fe400078e026e */
[----:B------:R-:W-:Y:S01]  /*2ae0*/  IMAD R19, R117, 0x100, R114 ;  /* 0x0000010075137824 */ /* 0x000fe200078e0272 */
[----:B------:R-:W-:Y:S02]  /*2af0*/  F2FP.F16.E4M3.UNPACK_B R16, R16 ;  /* 0x00000010ff10723e */ /* 0x000fe400020006ff */
[----:B------:R-:W-:-:S02]  /*2b00*/  F2FP.F16.E4M3.UNPACK_B R18, R18 ;  /* 0x00000012ff12723e */ /* 0x000fc400020006ff */
[----:B------:R-:W-:Y:S02]  /*2b10*/  F2FP.F16.E4M3.UNPACK_B R17, R17 ;  /* 0x00000011ff11723e */ /* 0x000fe400020006ff */
[----:B------:R-:W-:Y:S02]  /*2b20*/  F2FP.F16.E4M3.UNPACK_B R19, R19 ;  /* 0x00000013ff13723e */ /* 0x000fe400020006ff */
[----:B------:R-:W-:Y:S02]  /*2b30*/  F2FP.F16.E4M3.UNPACK_B R8, R10 ;  /* 0x0000000aff08723e */ /* 0x000fe400020006ff */
[----:B------:R-:W-:-:S07]  /*2b40*/  F2FP.F16.E4M3.UNPACK_B R9, R11 ;  /* 0x0000000bff09723e */ /* 0x000fce00020006ff */
[----:B------:R-:W-:Y:S01]  /*2b50*/  HMMA.16816.F32 R12, R16, R8, R12 ;  /* 0x00000008100c723c */ /* 0x000fe2000000180c */
[----:B------:R-:W-:Y:S02]  /*2b60*/  IMAD R88, R91, 0x100, R88 ;  /* 0x000001005b587824 */ /* 0x000fe400078e0258 */
[----:B------:R-:W-:-:S04]  /*2b70*/  IMAD R116, R119, 0x100, R116 ;  /* 0x0000010077747824 */ /* 0x000fc800078e0274 */
[----:B------:R-:W-:Y:S02]  /*2b80*/  IMAD R8, R87, 0x100, R84 ;  /* 0x0000010057087824 */ /* 0x000fe400078e0254 */
[----:B------:R-:W-:Y:S01]  /*2b90*/  IMAD R9, R115, 0x100, R112 ;  /* 0x0000010073097824 */ /* 0x000fe200078e0270 */
[----:B------:R-:W-:Y:S02]  /*2ba0*/  F2FP.F16.E4M3.UNPACK_B R16, R10.H1 ;  /* 0x0000000aff10723e */ /* 0x000fe400030006ff */
[----:B------:R-:W-:Y:S02]  /*2bb0*/  F2FP.F16.E4M3.UNPACK_B R17, R11.H1 ;  /* 0x0000000bff11723e */ /* 0x000fe400030006ff */
[----:B------:R-:W-:Y:S02]  /*2bc0*/  F2FP.F16.E4M3.UNPACK_B R8, R8 ;  /* 0x00000008ff08723e */ /* 0x000fe400020006ff */
[----:B------:R-:W-:Y:S02]  /*2bd0*/  F2FP.F16.E4M3.UNPACK_B R10, R88 ;  /* 0x00000058ff0a723e */ /* 0x000fe400020006ff */
[----:B------:R-:W-:-:S02]  /*2be0*/  F2FP.F16.E4M3.UNPACK_B R9, R9 ;  /* 0x00000009ff09723e */ /* 0x000fc400020006ff */
[----:B------:R-:W-:-:S07]  /*2bf0*/  F2FP.F16.E4M3.UNPACK_B R11, R116 ;  /* 0x00000074ff0b723e */ /* 0x000fce00020006ff */
[----:B------:R-:W-:Y:S07]  /*2c00*/  HMMA.16816.F32 R8, R8, R16, R12 ;  /* 0x000000100808723c */ /* 0x000fee000000180c */
[----:B------:R-:W-:Y:S02]  /*2c10*/  IMAD R12, R93, 0x100, R90 ;  /* 0x000001005d0c7824 */ /* 0x000fe400078e025a */
[----:B------:R-:W-:Y:S02]  /*2c20*/  IMAD R14, R97, 0x100, R94 ;  /* 0x00000100610e7824 */ /* 0x000fe400078e025e */
[----:B------:R-:W-:-:S02]  /*2c30*/  IMAD R13, R121, 0x100, R118 ;  /* 0x00000100790d7824 */ /* 0x000fc400078e0276 */
[----:B------:R-:W-:Y:S01]  /*2c40*/  IMAD R15, R125, 0x100, R122 ;  /* 0x000001007d0f7824 */ /* 0x000fe200078e027a */
[----:B------:R-:W-:Y:S02]  /*2c50*/  F2FP.F16.E4M3.UNPACK_B R12, R12 ;  /* 0x0000000cff0c723e */ /* 0x000fe400020006ff */
[----:B------:R-:W-:Y:S02]  /*2c60*/  F2FP.F16.E4M3.UNPACK_B R14, R14 ;  /* 0x0000000eff0e723e */ /* 0x000fe400020006ff */
[----:B------:R-:W-:Y:S02]  /*2c70*/  F2FP.F16.E4M3.UNPACK_B R13, R13 ;  /* 0x0000000dff0d723e */ /* 0x000fe400020006ff */
[----:B------:R-:W-:Y:S02]  /*2c80*/  F2FP.F16.E4M3.UNPACK_B R15, R15 ;  /* 0x0000000fff0f723e */ /* 0x000fe400020006ff */
[----:B0-----:R-:W-:Y:S02]  /*2c90*/  F2FP.F16.E4M3.UNPACK_B R16, R4 ;  /* 0x00000004ff10723e */ /* 0x001fe400020006ff */
        /* <DEDUP_REMOVED lines=21> */
[----:B------:R-:W-:Y:S02]  /*2df0*/  F2FP.F16.E4M3.UNPACK_B R4, R6 ;  /* 0x00000006ff04723e */ /* 0x000fe400020006ff */
[----:B------:R-:W-:Y:S01]  /*2e00*/  F2FP.F16.E4M3.UNPACK_B R5, R7 ;  /* 0x00000007ff05723e */ /* 0x000fe200020006ff */
[----:B------:R-:W-:-:S02]  /*2e10*/  USHF.R.S32.HI UR9, URZ, 0x1f, UR8 ;  /* 0x0000001f3f097899 */ /* 0x000fc40008011408 */
[----:B------:R-:W-:-:S04]  /*2e20*/  IADD3 R28, P4, R28, UR8, RZ ;  /* 0x000000081c1c7c10 */ /* 0x000fc8000ff9e0ff */
[----:B------:R-:W-:Y:S01]  /*2e30*/  HMMA.16816.F32 R8, R12, R4, R8 ;  /* 0x000000040c08723c */ /* 0x000fe20000001808 */
[----:B------:R-:W-:Y:S01]  /*2e40*/  IADD3.X R39, R39, UR9, RZ, P4, !PT ;  /* 0x0000000927277c10 */ /* 0x000fe2000a7fe4ff */
[----:B------:R-:W-:Y:S01]  /*2e50*/  VIADD R62, R62, 0xffffffff ;  /* 0xffffffff3e3e7836 */ /* 0x000fe20000000000 */
[----:B------:R-:W-:Y:S02]  /*2e60*/  IADD3 R38, P4, R38, UR8, RZ ;  /* 0x0000000826267c10 */ /* 0x000fe4000ff9e0ff */
[----:B------:R-:W-:Y:S02]  /*2e70*/  IADD3 R25, P1, R25, UR8, RZ ;  /* 0x0000000819197c10 */ /* 0x000fe4000ff3e0ff */
[----:B------:R-:W-:Y:S01]  /*2e80*/  IADD3 R26, P2, R26, UR8, RZ ;  /* 0x000000081a1a7c10 */ /* 0x000fe2000ff5e0ff */
[----:B------:R-:W-:Y:S01]  /*2e90*/  IMAD R4, R103, 0x100, R100 ;  /* 0x0000010067047824 */ /* 0x000fe200078e0264 */
[----:B------:R-:W-:Y:S01]  /*2ea0*/  IADD3.X R53, R53, UR9, RZ, P4, !PT ;  /* 0x0000000935357c10 */ /* 0x000fe2000a7fe4ff */
[----:B------:R-:W-:Y:S01]  /*2eb0*/  IMAD R104, R107, 0x100, R104 ;  /* 0x000001006b687824 */ /* 0x000fe200078e0268 */
[----:B------:R-:W-:Y:S01]  /*2ec0*/  ISETP.NE.U32.AND P4, PT, R62, RZ, PT ;  /* 0x000000ff3e00720c */ /* 0x000fe20003f85070 */
[----:B------:R-:W-:Y:S01]  /*2ed0*/  IMAD R5, R131, 0x100, R128 ;  /* 0x0000010083057824 */ /* 0x000fe200078e0280 */
[----:B------:R-:W-:Y:S01]  /*2ee0*/  IADD3 R27, P3, R27, UR8, RZ ;  /* 0x000000081b1b7c10 */ /* 0x000fe2000ff7e0ff */
[----:B------:R-:W-:Y:S01]  /*2ef0*/  IMAD R76, R79, 0x100, R76 ;  /* 0x000001004f4c7824 */ /* 0x000fe200078e024c */
[----:B------:R-:W-:-:S02]  /*2f00*/  IADD3.X R33, R33, UR9, RZ, P1, !PT ;  /* 0x0000000921217c10 */ /* 0x000fc40008ffe4ff */
[----:B------:R-:W-:Y:S02]  /*2f10*/  IADD3.X R35, R35, UR9, RZ, P2, !PT ;  /* 0x0000000923237c10 */ /* 0x000fe400097fe4ff */
[----:B------:R-:W-:Y:S02]  /*2f20*/  IADD3 R29, P5, R29, UR8, RZ ;  /* 0x000000081d1d7c10 */ /* 0x000fe4000ffbe0ff */
[----:B------:R-:W-:Y:S02]  /*2f30*/  IADD3 R30, P6, R30, UR8, RZ ;  /* 0x000000081e1e7c10 */ /* 0x000fe4000ffde0ff */
[----:B------:R-:W-:Y:S02]  /*2f40*/  IADD3 R31, P0, R31, UR8, RZ ;  /* 0x000000081f1f7c10 */ /* 0x000fe4000ff1e0ff */
[----:B------:R-:W-:Y:S02]  /*2f50*/  IADD3 R32, P1, R32, UR8, RZ ;  /* 0x0000000820207c10 */ /* 0x000fe4000ff3e0ff */
[----:B------:R-:W-:-:S02]  /*2f60*/  IADD3 R34, P2, R34, UR8, RZ ;  /* 0x0000000822227c10 */ /* 0x000fc4000ff5e0ff */
[----:B------:R-:W-:Y:S02]  /*2f70*/  F2FP.F16.E4M3.UNPACK_B R12, R6.H1 ;  /* 0x00000006ff0c723e */ /* 0x000fe400030006ff */
[----:B------:R-:W-:Y:S02]  /*2f80*/  F2FP.F16.E4M3.UNPACK_B R13, R7.H1 ;  /* 0x00000007ff0d723e */ /* 0x000fe400030006ff */
[----:B------:R-:W-:Y:S02]  /*2f90*/  F2FP.F16.E4M3.UNPACK_B R4, R4 ;  /* 0x00000004ff04723e */ /* 0x000fe400020006ff */
[----:B------:R-:W-:Y:S02]  /*2fa0*/  F2FP.F16.E4M3.UNPACK_B R6, R104 ;  /* 0x00000068ff06723e */ /* 0x000fe400020006ff */
[----:B------:R-:W-:Y:S02]  /*2fb0*/  F2FP.F16.E4M3.UNPACK_B R5, R5 ;  /* 0x00000005ff05723e */ /* 0x000fe400020006ff */
[----:B------:R-:W-:-:S02]  /*2fc0*/  F2FP.F16.E4M3.UNPACK_B R7, R76 ;  /* 0x0000004cff07723e */ /* 0x000fc400020006ff */
[----:B------:R-:W-:Y:S02]  /*2fd0*/  IADD3.X R37, R37, UR9, RZ, P3, !PT ;  /* 0x0000000925257c10 */ /* 0x000fe40009ffe4ff */
[----:B------:R-:W-:Y:S02]  /*2fe0*/  IADD3 R36, P3, R36, UR8, RZ ;  /* 0x0000000824247c10 */ /* 0x000fe4000ff7e0ff */
[----:B------:R-:W-:Y:S02]  /*2ff0*/  IADD3.X R41, R41, UR9, RZ, P5, !PT ;  /* 0x0000000929297c10 */ /* 0x000fe4000affe4ff */
[----:B------:R-:W-:Y:S02]  /*3000*/  IADD3.X R43, R43, UR9, RZ, P6, !PT ;  /* 0x000000092b2b7c10 */ /* 0x000fe4000b7fe4ff */
[----:B------:R-:W-:Y:S02]  /*3010*/  IADD3.X R45, R45, UR9, RZ, P0, !PT ;  /* 0x000000092d2d7c10 */ /* 0x000fe400087fe4ff */
[----:B------:R-:W-:-:S02]  /*3020*/  IADD3.X R47, R47, UR9, RZ, P1, !PT ;  /* 0x000000092f2f7c10 */ /* 0x000fc40008ffe4ff */
[----:B------:R-:W-:Y:S02]  /*3030*/  IADD3.X R49, R49, UR9, RZ, P2, !PT ;  /* 0x0000000931317c10 */ /* 0x000fe400097fe4ff */
[----:B------:R-:W-:Y:S02]  /*3040*/  IADD3 R40, P5, R40, UR8, RZ ;  /* 0x0000000828287c10 */ /* 0x000fe4000ffbe0ff */
[----:B------:R-:W-:Y:S02]  /*3050*/  IADD3 R42, P6, R42, UR8, RZ ;  /* 0x000000082a2a7c10 */ /* 0x000fe4000ffde0ff */
[----:B------:R-:W-:Y:S02]  /*3060*/  IADD3 R44, P0, R44, UR8, RZ ;  /* 0x000000082c2c7c10 */ /* 0x000fe4000ff1e0ff */
[----:B------:R-:W-:Y:S02]  /*3070*/  IADD3 R46, P1, R46, UR8, RZ ;  /* 0x000000082e2e7c10 */ /* 0x000fe4000ff3e0ff */
[----:B------:R-:W-:-:S02]  /*3080*/  IADD3 R48, P2, R48, UR8, RZ ;  /* 0x0000000830307c10 */ /* 0x000fc4000ff5e0ff */
[----:B------:R-:W-:Y:S01]  /*3090*/  IADD3.X R51, R51, UR9, RZ, P3, !PT ;  /* 0x0000000933337c10 */ /* 0x000fe20009ffe4ff */
[----:B------:R-:W-:Y:S01]  /*30a0*/  HMMA.16816.F32 R4, R4, R12, R8 ;  /* 0x0000000c0404723c */ /* 0x000fe20000001808 */
[----:B------:R-:W-:Y:S01]  /*30b0*/  IADD3 R50, P3, R77, R50, RZ ;  /* 0x000000324d327210 */ /* 0x000fe20007f7e0ff */
[----:B------:R-:W-:Y:S01]  /*30c0*/  UIADD3 UR5, UR5, -0x80, URZ ;  /* 0xffffff8005057890 */ /* 0x000fe2000fffe03f */
[----:B------:R-:W-:Y:S02]  /*30d0*/  IADD3.X R52, R52, UR9, RZ, P5, !PT ;  /* 0x0000000934347c10 */ /* 0x000fe4000affe4ff */
[----:B------:R-:W-:Y:S02]  /*30e0*/  IADD3.X R54, R54, UR9, RZ, P6, !PT ;  /* 0x0000000936367c10 */ /* 0x000fe4000b7fe4ff */
[----:B------:R-:W-:Y:S02]  /*30f0*/  IADD3.X R55, R55, UR9, RZ, P0, !PT ;  /* 0x0000000937377c10 */ /* 0x000fe400087fe4ff */
[----:B------:R-:W-:-:S02]  /*3100*/  IADD3.X R56, R56, UR9, RZ, P1, !PT ;  /* 0x0000000938387c10 */ /* 0x000fc40008ffe4ff */
[----:B------:R-:W-:Y:S02]  /*3110*/  IADD3.X R57, R57, UR9, RZ, P2, !PT ;  /* 0x0000000939397c10 */ /* 0x000fe400097fe4ff */
[----:B------:R-:W-:Y:S01]  /*3120*/  LEA.HI.X.SX32 R58, R77, R58, 0x1, P3 ;  /* 0x0000003a4d3a7211 */ /* 0x000fe200018f0eff */
[----:B------:R-:W-:Y:S10]  /*3130*/  @P4 BRA `(.L_x_1) ;  /* 0xffffffe800944947 */ /* 0x000ff4000383ffff */
.L_x_0:
[----:B------:R-:W-:Y:S01]  /*3140*/  BAR.SYNC.DEFER_BLOCKING 0x0 ;  /* 0x0000000000007b1d */ /* 0x000fe20000010000 */
[----:B------:R-:W-:Y:S01]  /*3150*/  R2UR UR5, R3 ;  /* 0x00000000030572ca */ /* 0x000fe200000e0000 */
[----:B------:R-:W-:Y:S01]  /*3160*/  IMAD.SHL.U32 R8, R0, 0x10, RZ ;  /* 0x0000001000087824 */ /* 0x000fe200078e00ff */
[----:B------:R-:W-:Y:S02]  /*3170*/  SHF.R.U32.HI R9, RZ, 0x4, R0 ;  /* 0x00000004ff097819 */ /* 0x000fe40000011600 */
[----:B------:R-:W-:Y:S01]  /*3180*/  SGXT.U32 R20, R20, 0x1 ;  /* 0x000000011414781a */ /* 0x000fe20000000000 */
[----:B------:R-:W-:Y:S01]  /*3190*/  ULDC.64 UR8, c[0x0][0x228] ;  /* 0x00008a0000087ab9 */ /* 0x000fe20000000a00 */
[----:B------:R-:W-:Y:S02]  /*31a0*/  LOP3.LUT R3, R0, 0x1c, RZ, 0xc0, !PT ;  /* 0x0000001c00037812 */ /* 0x000fe400078ec0ff */
[----:B------:R-:W-:Y:S01]  /*31b0*/  LOP3.LUT R20, R20, 0x2, R9, 0xf8, !PT ;  /* 0x0000000214147812 */ /* 0x000fe200078ef809 */
[----:B------:R-:W-:Y:S01]  /*31c0*/  IMAD.SHL.U32 R9, R0, 0x4, RZ ;  /* 0x0000000400097824 */ /* 0x000fe200078e00ff */
[----:B------:R-:W-:-:S02]  /*31d0*/  LOP3.LUT R3, R3, 0x60, R22, 0xf8, !PT ;  /* 0x0000006003037812 */ /* 0x000fc400078ef816 */
[----:B------:R-:W-:Y:S01]  /*31e0*/  F2FP.SATFINITE.E4M3.F32.PACK_AB_MERGE_C R4, R5, R4, RZ ;  /* 0x000000040504723e */ /* 0x000fe200048070ff */
[----:B------:R-:W-:Y:S01]  /*31f0*/  ULEA.HI UR5, UR5, UR4, URZ, 0x1a ;  /* 0x0000000405057291 */ /* 0x000fe2000f8fd03f */
[----:B------:R-:W-:Y:S02]  /*3200*/  F2FP.SATFINITE.E4M3.F32.PACK_AB_MERGE_C R6, R7, R6, RZ ;  /* 0x000000060706723e */ /* 0x000fe400048070ff */
[----:B------:R-:W-:Y:S02]  /*3210*/  LOP3.LUT R8, R8, 0x180, RZ, 0xc0, !PT ;  /* 0x0000018008087812 */ /* 0x000fe400078ec0ff */
[----:B------:R-:W-:Y:S02]  /*3220*/  LOP3.LUT R7, R20, R3, RZ, 0xfc, !PT ;  /* 0x0000000314077212 */ /* 0x000fe400078efcff */
[----:B------:R-:W-:Y:S02]  /*3230*/  LOP3.LUT R3, R4, 0xffff, RZ, 0xc0, !PT ;  /* 0x0000ffff04037812 */ /* 0x000fe400078ec0ff */
[----:B------:R-:W-:Y:S01]  /*3240*/  LOP3.LUT R5, R6, 0xffff, RZ, 0xc0, !PT ;  /* 0x0000ffff06057812 */ /* 0x000fe200078ec0ff */
[----:B------:R-:W-:Y:S01]  /*3250*/  STS.U8 [R7+UR4], R4 ;  /* 0x0000000407007988 */ /* 0x000fe20008000004 */
[----:B------:R-:W-:-:S02]  /*3260*/  LOP3.LUT R11, R8, 0x7c, R9, 0xf8, !PT ;  /* 0x0000007c080b7812 */ /* 0x000fc400078ef809 */
[----:B------:R-:W-:Y:S02]  /*3270*/  SHF.R.U32.HI R3, RZ, 0x8, R3 ;  /* 0x00000008ff037819 */ /* 0x000fe40000011603 */
[C---:B------:R-:W-:Y:S02]  /*3280*/  LOP3.LUT R8, R7.reuse, 0x40, RZ, 0x3c, !PT ;  /* 0x0000004007087812 */ /* 0x040fe400078e3cff */
[C---:B------:R-:W-:Y:S02]  /*3290*/  LOP3.LUT R9, R7.reuse, 0x20, RZ, 0x3c, !PT ;  /* 0x0000002007097812 */ /* 0x040fe400078e3cff */
[----:B------:R-:W-:Y:S01]  /*32a0*/  SHF.R.U32.HI R5, RZ, 0x8, R5 ;  /* 0x00000008ff057819 */ /* 0x000fe20000011605 */
[----:B------:R0:W-:Y:S01]  /*32b0*/  STS.U8 [R8+UR4+0x100], R3 ;  /* 0x0001000308007988 */ /* 0x0001e20008000004 */
[----:B------:R-:W-:Y:S02]  /*32c0*/  LOP3.LUT R10, R7, 0x60, RZ, 0x3c, !PT ;  /* 0x00000060070a7812 */ /* 0x000fe400078e3cff */
[--C-:B------:R-:W-:Y:S01]  /*32d0*/  LOP3.LUT R11, R11, 0x60, R0.reuse, 0x78, !PT ;  /* 0x000000600b0b7812 */ /* 0x100fe200078e7800 */
[----:B------:R1:W-:Y:S01]  /*32e0*/  STS.U8 [R9+UR4+0x80], R6 ;  /* 0x0000800609007988 */ /* 0x0003e20008000004 */
[----:B------:R-:W-:-:S02]  /*32f0*/  SHF.R.U32.HI R12, RZ, 0x4, R0 ;  /* 0x00000004ff0c7819 */ /* 0x000fc40000011600 */
[----:B------:R-:W-:Y:S01]  /*3300*/  ISETP.GE.AND P0, PT, R2, UR8, PT ;  /* 0x0000000802007c0c */ /* 0x000fe2000bf06270 */
[----:B------:R2:W-:Y:S01]  /*3310*/  STS.U8 [R10+UR4+0x180], R5 ;  /* 0x000180050a007988 */ /* 0x0005e20008000004 */
[----:B------:R-:W-:Y:S01]  /*3320*/  SGXT.U32 R12, R12, 0x4 ;  /* 0x000000040c0c781a */ /* 0x000fe20000000000 */
[----:B------:R-:W-:Y:S01]  /*3330*/  ULDC UR4, c[0x0][0x244] ;  /* 0x0000910000047ab9 */ /* 0x000fe20000000800 */
[----:B------:R-:W-:Y:S01]  /*3340*/  ULDC UR8, c[0x0][0x248] ;  /* 0x0000920000087ab9 */ /* 0x000fe20000000800 */
[----:B------:R-:W-:Y:S01]  /*3350*/  BAR.SYNC.DEFER_BLOCKING 0x0 ;  /* 0x0000000000007b1d */ /* 0x000fe20000010000 */
[C---:B------:R-:W-:Y:S01]  /*3360*/  LOP3.LUT R0, R21.reuse, 0x10, R12, 0xfe, !PT ;  /* 0x0000001015007812 */ /* 0x040fe200078efe0c */
[----:B0-----:R-:W-:Y:S01]  /*3370*/  IMAD R3, R2, UR4, RZ ;  /* 0x0000000402037c24 */ /* 0x001fe2000f8e02ff */
[----:B------:R-:W-:-:S03]  /*3380*/  LOP3.LUT R21, R21, R12, RZ, 0xfc, !PT ;  /* 0x0000000c15157212 */ /* 0x000fc600078efcff */
[C---:B-1----:R-:W-:Y:S01]  /*3390*/  IMAD R6, R0.reuse, UR8, RZ ;  /* 0x0000000800067c24 */ /* 0x042fe2000f8e02ff */
[C---:B------:R-:W-:Y:S01]  /*33a0*/  ISETP.LT.AND P1, PT, R21.reuse, UR9, !P0 ;  /* 0x0000000915007c0c */ /* 0x040fe2000c721270 */
[----:B--2---:R-:W-:Y:S01]  /*33b0*/  IMAD R5, R21, UR8, RZ ;  /* 0x0000000815057c24 */ /* 0x004fe2000f8e02ff */
[----:B------:R-:W-:Y:S01]  /*33c0*/  ISETP.LT.AND P0, PT, R0, UR9, !P0 ;  /* 0x0000000900007c0c */ /* 0x000fe2000c701270 */
[----:B------:R-:W0:Y:S01]  /*33d0*/  LDS.U16 R11, [R11+UR5] ;  /* 0x000000050b0b7984 */ /* 0x000e220008000400 */
[----:B------:R-:W-:Y:S02]  /*33e0*/  ULDC.64 UR4, c[0x0][0x220] ;  /* 0x0000880000047ab9 */ /* 0x000fe40000000a00 */
[----:B------:R-:W-:-:S04]  /*33f0*/  IADD3 R4, P2, R3, UR4, RZ ;  /* 0x0000000403047c10 */ /* 0x000fc8000ff5e0ff */
[----:B------:R-:W-:Y:S02]  /*3400*/  LEA.HI.X.SX32 R8, R3, UR5, 0x1, P2 ;  /* 0x0000000503087c11 */ /* 0x000fe400090f0eff */
[CC--:B------:R-:W-:Y:S02]  /*3410*/  IADD3 R2, P2, R5.reuse, R4.reuse, RZ ;  /* 0x0000000405027210 */ /* 0x0c0fe40007f5e0ff */
[C---:B------:R-:W-:Y:S02]  /*3420*/  IADD3 R4, P3, R6.reuse, R4, RZ ;  /* 0x0000000406047210 */ /* 0x040fe40007f7e0ff */
[-C--:B------:R-:W-:Y:S02]  /*3430*/  LEA.HI.X.SX32 R3, R5, R8.reuse, 0x1, P2 ;  /* 0x0000000805037211 */ /* 0x080fe400010f0eff */
[----:B------:R-:W-:Y:S02]  /*3440*/  LEA.HI.X.SX32 R5, R6, R8, 0x1, P3 ;  /* 0x0000000806057211 */ /* 0x000fe400018f0eff */
[----:B0-----:R-:W-:-:S05]  /*3450*/  PRMT R7, R11, 0x7770, RZ ;  /* 0x000077700b077816 */ /* 0x001fca00000000ff */
[----:B------:R0:W-:Y:S01]  /*3460*/  @P1 STG.E.U8 desc[UR6][R2.64], R7 ;  /* 0x0000000702001986 */ /* 0x0001e2000c101106 */
[----:B------:R-:W-:Y:S05]  /*3470*/  @!P0 EXIT ;  /* 0x000000000000894d */ /* 0x000fea0003800000 */
[----:B0-----:R-:W-:-:S05]  /*3480*/  PRMT R3, R11, 0x7771, RZ ;  /* 0x000077710b037816 */ /* 0x001fca00000000ff */
[----:B------:R-:W-:Y:S01]  /*3490*/  STG.E.U8 desc[UR6][R4.64], R3 ;  /* 0x0000000304007986 */ /* 0x000fe2000c101106 */
[----:B------:R-:W-:Y:S05]  /*34a0*/  EXIT ;  /* 0x000000000000794d */ /* 0x000fea0003800000 */
.L_x_2:
[----:B------:R-:W-:-:S00]  /*34b0*/  BRA `(.L_x_2) ;  /* 0xfffffffc00fc7947 */ /* 0x000fc0000383ffff */
[----:B------:R-:W-:-:S00]  /*34c0*/  NOP ;  /* 0x0000000000007918 */ /* 0x000fc00000000000 */
        /* <DEDUP_REMOVED lines=11> */
.L_x_3:


//--------------------- .nv.shared.matmul_kernel  --------------------------
	.section	.nv.shared.matmul_kernel,"aw",@nobits
	.sectionflags	@""
	.align	16
	.zero		1024


//--------------------- .nv.shared.reserved.0     --------------------------
	.section	.nv.shared.reserved.0,"aw",@nobits
	.weak		__nv_reservedSMEM_offset_0_alias
	.size		__nv_reservedSMEM_offset_0_alias, 0, 0
	.other		__nv_reservedSMEM_offset_0_alias,@"STO_CUDA_RESERVED_SHARED STV_DEFAULT"
__nv_reservedSMEM_offset_0_alias:
	.zero		0


//--------------------- .nv.constant0.matmul_kernel --------------------------
	.section	.nv.constant0.matmul_kernel,"a",@progbits
	.sectionflags	@""
	.align	4
.nv.constant0.matmul_kernel:
	.zero		608


//--------------------- SYMBOLS --------------------------

	.type		.nv.reservedSmem.offset0,@object
	.size		.nv.reservedSmem.offset0,0x4
